//
// Generated by NVIDIA NVVM Compiler
//
// Compiler Build ID: CL-36424714
// Cuda compilation tools, release 13.0, V13.0.88
// Based on NVVM 20.0.0
//

.version 9.0
.target sm_100
.address_size 64

	// .globl	_Z13matrixAditionP3XYZS0_i
.const .align 4 .b8 edgeTable[1024] = {0, 0, 0, 0, 9, 1, 0, 0, 3, 2, 0, 0, 10, 3, 0, 0, 6, 4, 0, 0, 15, 5, 0, 0, 5, 6, 0, 0, 12, 7, 0, 0, 12, 8, 0, 0, 5, 9, 0, 0, 15, 10, 0, 0, 6, 11, 0, 0, 10, 12, 0, 0, 3, 13, 0, 0, 9, 14, 0, 0, 0, 15, 0, 0, 144, 1, 0, 0, 153, 0, 0, 0, 147, 3, 0, 0, 154, 2, 0, 0, 150, 5, 0, 0, 159, 4, 0, 0, 149, 7, 0, 0, 156, 6, 0, 0, 156, 9, 0, 0, 149, 8, 0, 0, 159, 11, 0, 0, 150, 10, 0, 0, 154, 13, 0, 0, 147, 12, 0, 0, 153, 15, 0, 0, 144, 14, 0, 0, 48, 2, 0, 0, 57, 3, 0, 0, 51, 0, 0, 0, 58, 1, 0, 0, 54, 6, 0, 0, 63, 7, 0, 0, 53, 4, 0, 0, 60, 5, 0, 0, 60, 10, 0, 0, 53, 11, 0, 0, 63, 8, 0, 0, 54, 9, 0, 0, 58, 14, 0, 0, 51, 15, 0, 0, 57, 12, 0, 0, 48, 13, 0, 0, 160, 3, 0, 0, 169, 2, 0, 0, 163, 1, 0, 0, 170, 0, 0, 0, 166, 7, 0, 0, 175, 6, 0, 0, 165, 5, 0, 0, 172, 4, 0, 0, 172, 11, 0, 0, 165, 10, 0, 0, 175, 9, 0, 0, 166, 8, 0, 0, 170, 15, 0, 0, 163, 14, 0, 0, 169, 13, 0, 0, 160, 12, 0, 0, 96, 4, 0, 0, 105, 5, 0, 0, 99, 6, 0, 0, 106, 7, 0, 0, 102, 0, 0, 0, 111, 1, 0, 0, 101, 2, 0, 0, 108, 3, 0, 0, 108, 12, 0, 0, 101, 13, 0, 0, 111, 14, 0, 0, 102, 15, 0, 0, 106, 8, 0, 0, 99, 9, 0, 0, 105, 10, 0, 0, 96, 11, 0, 0, 240, 5, 0, 0, 249, 4, 0, 0, 243, 7, 0, 0, 250, 6, 0, 0, 246, 1, 0, 0, 255, 0, 0, 0, 245, 3, 0, 0, 252, 2, 0, 0, 252, 13, 0, 0, 245, 12, 0, 0, 255, 15, 0, 0, 246, 14, 0, 0, 250, 9, 0, 0, 243, 8, 0, 0, 249, 11, 0, 0, 240, 10, 0, 0, 80, 6, 0, 0, 89, 7, 0, 0, 83, 4, 0, 0, 90, 5, 0, 0, 86, 2, 0, 0, 95, 3, 0, 0, 85, 0, 0, 0, 92, 1, 0, 0, 92, 14, 0, 0, 85, 15, 0, 0, 95, 12, 0, 0, 86, 13, 0, 0, 90, 10, 0, 0, 83, 11, 0, 0, 89, 8, 0, 0, 80, 9, 0, 0, 192, 7, 0, 0, 201, 6, 0, 0, 195, 5, 0, 0, 202, 4, 0, 0, 198, 3, 0, 0, 207, 2, 0, 0, 197, 1, 0, 0, 204, 0, 0, 0, 204, 15, 0, 0, 197, 14, 0, 0, 207, 13, 0, 0, 198, 12, 0, 0, 202, 11, 0, 0, 195, 10, 0, 0, 201, 9, 0, 0, 192, 8, 0, 0, 192, 8, 0, 0, 201, 9, 0, 0, 195, 10, 0, 0, 202, 11, 0, 0, 198, 12, 0, 0, 207, 13, 0, 0, 197, 14, 0, 0, 204, 15, 0, 0, 204, 0, 0, 0, 197, 1, 0, 0, 207, 2, 0, 0, 198, 3, 0, 0, 202, 4, 0, 0, 195, 5, 0, 0, 201, 6, 0, 0, 192, 7, 0, 0, 80, 9, 0, 0, 89, 8, 0, 0, 83, 11, 0, 0, 90, 10, 0, 0, 86, 13, 0, 0, 95, 12, 0, 0, 85, 15, 0, 0, 92, 14, 0, 0, 92, 1, 0, 0, 85, 0, 0, 0, 95, 3, 0, 0, 86, 2, 0, 0, 90, 5, 0, 0, 83, 4, 0, 0, 89, 7, 0, 0, 80, 6, 0, 0, 240, 10, 0, 0, 249, 11, 0, 0, 243, 8, 0, 0, 250, 9, 0, 0, 246, 14, 0, 0, 255, 15, 0, 0, 245, 12, 0, 0, 252, 13, 0, 0, 252, 2, 0, 0, 245, 3, 0, 0, 255, 0, 0, 0, 246, 1, 0, 0, 250, 6, 0, 0, 243, 7, 0, 0, 249, 4, 0, 0, 240, 5, 0, 0, 96, 11, 0, 0, 105, 10, 0, 0, 99, 9, 0, 0, 106, 8, 0, 0, 102, 15, 0, 0, 111, 14, 0, 0, 101, 13, 0, 0, 108, 12, 0, 0, 108, 3, 0, 0, 101, 2, 0, 0, 111, 1, 0, 0, 102, 0, 0, 0, 106, 7, 0, 0, 99, 6, 0, 0, 105, 5, 0, 0, 96, 4, 0, 0, 160, 12, 0, 0, 169, 13, 0, 0, 163, 14, 0, 0, 170, 15, 0, 0, 166, 8, 0, 0, 175, 9, 0, 0, 165, 10, 0, 0, 172, 11, 0, 0, 172, 4, 0, 0, 165, 5, 0, 0, 175, 6, 0, 0, 166, 7, 0, 0, 170, 0, 0, 0, 163, 1, 0, 0, 169, 2, 0, 0, 160, 3, 0, 0, 48, 13, 0, 0, 57, 12, 0, 0, 51, 15, 0, 0, 58, 14, 0, 0, 54, 9, 0, 0, 63, 8, 0, 0, 53, 11, 0, 0, 60, 10, 0, 0, 60, 5, 0, 0, 53, 4, 0, 0, 63, 7, 0, 0, 54, 6, 0, 0, 58, 1, 0, 0, 51, 0, 0, 0, 57, 3, 0, 0, 48, 2, 0, 0, 144, 14, 0, 0, 153, 15, 0, 0, 147, 12, 0, 0, 154, 13, 0, 0, 150, 10, 0, 0, 159, 11, 0, 0, 149, 8, 0, 0, 156, 9, 0, 0, 156, 6, 0, 0, 149, 7, 0, 0, 159, 4, 0, 0, 150, 5, 0, 0, 154, 2, 0, 0, 147, 3, 0, 0, 153, 0, 0, 0, 144, 1, 0, 0, 0, 15, 0, 0, 9, 14, 0, 0, 3, 13, 0, 0, 10, 12, 0, 0, 6, 11, 0, 0, 15, 10, 0, 0, 5, 9, 0, 0, 12, 8, 0, 0, 12, 7, 0, 0, 5, 6, 0, 0, 15, 5, 0, 0, 6, 4, 0, 0, 10, 3, 0, 0, 3, 2, 0, 0, 9, 1, 0, 0, 9, 1};
.const .align 4 .b8 triTable[16384] = {255, 255, 255, 255, 255, 255, 255, 255, 255, 255, 255, 255, 255, 255, 255, 255, 255, 255, 255, 255, 255, 255, 255, 255, 255, 255, 255, 255, 255, 255, 255, 255, 255, 255, 255, 255, 255, 255, 255, 255, 255, 255, 255, 255, 255, 255, 255, 255, 255, 255, 255, 255, 255, 255, 255, 255, 255, 255, 255, 255, 255, 255, 255, 255, 0, 0, 0, 0, 8, 0, 0, 0, 3, 0, 0, 0, 255, 255, 255, 255, 255, 255, 255, 255, 255, 255, 255, 255, 255, 255, 255, 255, 255, 255, 255, 255, 255, 255, 255, 255, 255, 255, 255, 255, 255, 255, 255, 255, 255, 255, 255, 255, 255, 255, 255, 255, 255, 255, 255, 255, 255, 255, 255, 255, 255, 255, 255, 255, 0, 0, 0, 0, 1, 0, 0, 0, 9, 0, 0, 0, 255, 255, 255, 255, 255, 255, 255, 255, 255, 255, 255, 255, 255, 255, 255, 255, 255, 255, 255, 255, 255, 255, 255, 255, 255, 255, 255, 255, 255, 255, 255, 255, 255, 255, 255, 255, 255, 255, 255, 255, 255, 255, 255, 255, 255, 255, 255, 255, 255, 255, 255, 255, 1, 0, 0, 0, 8, 0, 0, 0, 3, 0, 0, 0, 9, 0, 0, 0, 8, 0, 0, 0, 1, 0, 0, 0, 255, 255, 255, 255, 255, 255, 255, 255, 255, 255, 255, 255, 255, 255, 255, 255, 255, 255, 255, 255, 255, 255, 255, 255, 255, 255, 255, 255, 255, 255, 255, 255, 255, 255, 255, 255, 255, 255, 255, 255, 1, 0, 0, 0, 2, 0, 0, 0, 10, 0, 0, 0, 255, 255, 255, 255, 255, 255, 255, 255, 255, 255, 255, 255, 255, 255, 255, 255, 255, 255, 255, 255, 255, 255, 255, 255, 255, 255, 255, 255, 255, 255, 255, 255, 255, 255, 255, 255, 255, 255, 255, 255, 255, 255, 255, 255, 255, 255, 255, 255, 255, 255, 255, 255, 0, 0, 0, 0, 8, 0, 0, 0, 3, 0, 0, 0, 1, 0, 0, 0, 2, 0, 0, 0, 10, 0, 0, 0, 255, 255, 255, 255, 255, 255, 255, 255, 255, 255, 255, 255, 255, 255, 255, 255, 255, 255, 255, 255, 255, 255, 255, 255, 255, 255, 255, 255, 255, 255, 255, 255, 255, 255, 255, 255, 255, 255, 255, 255, 9, 0, 0, 0, 2, 0, 0, 0, 10, 0, 0, 0, 0, 0, 0, 0, 2, 0, 0, 0, 9, 0, 0, 0, 255, 255, 255, 255, 255, 255, 255, 255, 255, 255, 255, 255, 255, 255, 255, 255, 255, 255, 255, 255, 255, 255, 255, 255, 255, 255, 255, 255, 255, 255, 255, 255, 255, 255, 255, 255, 255, 255, 255, 255, 2, 0, 0, 0, 8, 0, 0, 0, 3, 0, 0, 0, 2, 0, 0, 0, 10, 0, 0, 0, 8, 0, 0, 0, 10, 0, 0, 0, 9, 0, 0, 0, 8, 0, 0, 0, 255, 255, 255, 255, 255, 255, 255, 255, 255, 255, 255, 255, 255, 255, 255, 255, 255, 255, 255, 255, 255, 255, 255, 255, 255, 255, 255, 255, 3, 0, 0, 0, 11, 0, 0, 0, 2, 0, 0, 0, 255, 255, 255, 255, 255, 255, 255, 255, 255, 255, 255, 255, 255, 255, 255, 255, 255, 255, 255, 255, 255, 255, 255, 255, 255, 255, 255, 255, 255, 255, 255, 255, 255, 255, 255, 255, 255, 255, 255, 255, 255, 255, 255, 255, 255, 255, 255, 255, 255, 255, 255, 255, 0, 0, 0, 0, 11, 0, 0, 0, 2, 0, 0, 0, 8, 0, 0, 0, 11, 0, 0, 0, 0, 0, 0, 0, 255, 255, 255, 255, 255, 255, 255, 255, 255, 255, 255, 255, 255, 255, 255, 255, 255, 255, 255, 255, 255, 255, 255, 255, 255, 255, 255, 255, 255, 255, 255, 255, 255, 255, 255, 255, 255, 255, 255, 255, 1, 0, 0, 0, 9, 0, 0, 0, 0, 0, 0, 0, 2, 0, 0, 0, 3, 0, 0, 0, 11, 0, 0, 0, 255, 255, 255, 255, 255, 255, 255, 255, 255, 255, 255, 255, 255, 255, 255, 255, 255, 255, 255, 255, 255, 255, 255, 255, 255, 255, 255, 255, 255, 255, 255, 255, 255, 255, 255, 255, 255, 255, 255, 255, 1, 0, 0, 0, 11, 0, 0, 0, 2, 0, 0, 0, 1, 0, 0, 0, 9, 0, 0, 0, 11, 0, 0, 0, 9, 0, 0, 0, 8, 0, 0, 0, 11, 0, 0, 0, 255, 255, 255, 255, 255, 255, 255, 255, 255, 255, 255, 255, 255, 255, 255, 255, 255, 255, 255, 255, 255, 255, 255, 255, 255, 255, 255, 255, 3, 0, 0, 0, 10, 0, 0, 0, 1, 0, 0, 0, 11, 0, 0, 0, 10, 0, 0, 0, 3, 0, 0, 0, 255, 255, 255, 255, 255, 255, 255, 255, 255, 255, 255, 255, 255, 255, 255, 255, 255, 255, 255, 255, 255, 255, 255, 255, 255, 255, 255, 255, 255, 255, 255, 255, 255, 255, 255, 255, 255, 255, 255, 255, 0, 0, 0, 0, 10, 0, 0, 0, 1, 0, 0, 0, 0, 0, 0, 0, 8, 0, 0, 0, 10, 0, 0, 0, 8, 0, 0, 0, 11, 0, 0, 0, 10, 0, 0, 0, 255, 255, 255, 255, 255, 255, 255, 255, 255, 255, 255, 255, 255, 255, 255, 255, 255, 255, 255, 255, 255, 255, 255, 255, 255, 255, 255, 255, 3, 0, 0, 0, 9, 0, 0, 0, 0, 0, 0, 0, 3, 0, 0, 0, 11, 0, 0, 0, 9, 0, 0, 0, 11, 0, 0, 0, 10, 0, 0, 0, 9, 0, 0, 0, 255, 255, 255, 255, 255, 255, 255, 255, 255, 255, 255, 255, 255, 255, 255, 255, 255, 255, 255, 255, 255, 255, 255, 255, 255, 255, 255, 255, 9, 0, 0, 0, 8, 0, 0, 0, 10, 0, 0, 0, 10, 0, 0, 0, 8, 0, 0, 0, 11, 0, 0, 0, 255, 255, 255, 255, 255, 255, 255, 255, 255, 255, 255, 255, 255, 255, 255, 255, 255, 255, 255, 255, 255, 255, 255, 255, 255, 255, 255, 255, 255, 255, 255, 255, 255, 255, 255, 255, 255, 255, 255, 255, 4, 0, 0, 0, 7, 0, 0, 0, 8, 0, 0, 0, 255, 255, 255, 255, 255, 255, 255, 255, 255, 255, 255, 255, 255, 255, 255, 255, 255, 255, 255, 255, 255, 255, 255, 255, 255, 255, 255, 255, 255, 255, 255, 255, 255, 255, 255, 255, 255, 255, 255, 255, 255, 255, 255, 255, 255, 255, 255, 255, 255, 255, 255, 255, 4, 0, 0, 0, 3, 0, 0, 0, 0, 0, 0, 0, 7, 0, 0, 0, 3, 0, 0, 0, 4, 0, 0, 0, 255, 255, 255, 255, 255, 255, 255, 255, 255, 255, 255, 255, 255, 255, 255, 255, 255, 255, 255, 255, 255, 255, 255, 255, 255, 255, 255, 255, 255, 255, 255, 255, 255, 255, 255, 255, 255, 255, 255, 255, 0, 0, 0, 0, 1, 0, 0, 0, 9, 0, 0, 0, 8, 0, 0, 0, 4, 0, 0, 0, 7, 0, 0, 0, 255, 255, 255, 255, 255, 255, 255, 255, 255, 255, 255, 255, 255, 255, 255, 255, 255, 255, 255, 255, 255, 255, 255, 255, 255, 255, 255, 255, 255, 255, 255, 255, 255, 255, 255, 255, 255, 255, 255, 255, 4, 0, 0, 0, 1, 0, 0, 0, 9, 0, 0, 0, 4, 0, 0, 0, 7, 0, 0, 0, 1, 0, 0, 0, 7, 0, 0, 0, 3, 0, 0, 0, 1, 0, 0, 0, 255, 255, 255, 255, 255, 255, 255, 255, 255, 255, 255, 255, 255, 255, 255, 255, 255, 255, 255, 255, 255, 255, 255, 255, 255, 255, 255, 255, 1, 0, 0, 0, 2, 0, 0, 0, 10, 0, 0, 0, 8, 0, 0, 0, 4, 0, 0, 0, 7, 0, 0, 0, 255, 255, 255, 255, 255, 255, 255, 255, 255, 255, 255, 255, 255, 255, 255, 255, 255, 255, 255, 255, 255, 255, 255, 255, 255, 255, 255, 255, 255, 255, 255, 255, 255, 255, 255, 255, 255, 255, 255, 255, 3, 0, 0, 0, 4, 0, 0, 0, 7, 0, 0, 0, 3, 0, 0, 0, 0, 0, 0, 0, 4, 0, 0, 0, 1, 0, 0, 0, 2, 0, 0, 0, 10, 0, 0, 0, 255, 255, 255, 255, 255, 255, 255, 255, 255, 255, 255, 255, 255, 255, 255, 255, 255, 255, 255, 255, 255, 255, 255, 255, 255, 255, 255, 255, 9, 0, 0, 0, 2, 0, 0, 0, 10, 0, 0, 0, 9, 0, 0, 0, 0, 0, 0, 0, 2, 0, 0, 0, 8, 0, 0, 0, 4, 0, 0, 0, 7, 0, 0, 0, 255, 255, 255, 255, 255, 255, 255, 255, 255, 255, 255, 255, 255, 255, 255, 255, 255, 255, 255, 255, 255, 255, 255, 255, 255, 255, 255, 255, 2, 0, 0, 0, 10, 0, 0, 0, 9, 0, 0, 0, 2, 0, 0, 0, 9, 0, 0, 0, 7, 0, 0, 0, 2, 0, 0, 0, 7, 0, 0, 0, 3, 0, 0, 0, 7, 0, 0, 0, 9, 0, 0, 0, 4, 0, 0, 0, 255, 255, 255, 255, 255, 255, 255, 255, 255, 255, 255, 255, 255, 255, 255, 255, 8, 0, 0, 0, 4, 0, 0, 0, 7, 0, 0, 0, 3, 0, 0, 0, 11, 0, 0, 0, 2, 0, 0, 0, 255, 255, 255, 255, 255, 255, 255, 255, 255, 255, 255, 255, 255, 255, 255, 255, 255, 255, 255, 255, 255, 255, 255, 255, 255, 255, 255, 255, 255, 255, 255, 255, 255, 255, 255, 255, 255, 255, 255, 255, 11, 0, 0, 0, 4, 0, 0, 0, 7, 0, 0, 0, 11, 0, 0, 0, 2, 0, 0, 0, 4, 0, 0, 0, 2, 0, 0, 0, 0, 0, 0, 0, 4, 0, 0, 0, 255, 255, 255, 255, 255, 255, 255, 255, 255, 255, 255, 255, 255, 255, 255, 255, 255, 255, 255, 255, 255, 255, 255, 255, 255, 255, 255, 255, 9, 0, 0, 0, 0, 0, 0, 0, 1, 0, 0, 0, 8, 0, 0, 0, 4, 0, 0, 0, 7, 0, 0, 0, 2, 0, 0, 0, 3, 0, 0, 0, 11, 0, 0, 0, 255, 255, 255, 255, 255, 255, 255, 255, 255, 255, 255, 255, 255, 255, 255, 255, 255, 255, 255, 255, 255, 255, 255, 255, 255, 255, 255, 255, 4, 0, 0, 0, 7, 0, 0, 0, 11, 0, 0, 0, 9, 0, 0, 0, 4, 0, 0, 0, 11, 0, 0, 0, 9, 0, 0, 0, 11, 0, 0, 0, 2, 0, 0, 0, 9, 0, 0, 0, 2, 0, 0, 0, 1, 0, 0, 0, 255, 255, 255, 255, 255, 255, 255, 255, 255, 255, 255, 255, 255, 255, 255, 255, 3, 0, 0, 0, 10, 0, 0, 0, 1, 0, 0, 0, 3, 0, 0, 0, 11, 0, 0, 0, 10, 0, 0, 0, 7, 0, 0, 0, 8, 0, 0, 0, 4, 0, 0, 0, 255, 255, 255, 255, 255, 255, 255, 255, 255, 255, 255, 255, 255, 255, 255, 255, 255, 255, 255, 255, 255, 255, 255, 255, 255, 255, 255, 255, 1, 0, 0, 0, 11, 0, 0, 0, 10, 0, 0, 0, 1, 0, 0, 0, 4, 0, 0, 0, 11, 0, 0, 0, 1, 0, 0, 0, 0, 0, 0, 0, 4, 0, 0, 0, 7, 0, 0, 0, 11, 0, 0, 0, 4, 0, 0, 0, 255, 255, 255, 255, 255, 255, 255, 255, 255, 255, 255, 255, 255, 255, 255, 255, 4, 0, 0, 0, 7, 0, 0, 0, 8, 0, 0, 0, 9, 0, 0, 0, 0, 0, 0, 0, 11, 0, 0, 0, 9, 0, 0, 0, 11, 0, 0, 0, 10, 0, 0, 0, 11, 0, 0, 0, 0, 0, 0, 0, 3, 0, 0, 0, 255, 255, 255, 255, 255, 255, 255, 255, 255, 255, 255, 255, 255, 255, 255, 255, 4, 0, 0, 0, 7, 0, 0, 0, 11, 0, 0, 0, 4, 0, 0, 0, 11, 0, 0, 0, 9, 0, 0, 0, 9, 0, 0, 0, 11, 0, 0, 0, 10, 0, 0, 0, 255, 255, 255, 255, 255, 255, 255, 255, 255, 255, 255, 255, 255, 255, 255, 255, 255, 255, 255, 255, 255, 255, 255, 255, 255, 255, 255, 255, 9, 0, 0, 0, 5, 0, 0, 0, 4, 0, 0, 0, 255, 255, 255, 255, 255, 255, 255, 255, 255, 255, 255, 255, 255, 255, 255, 255, 255, 255, 255, 255, 255, 255, 255, 255, 255, 255, 255, 255, 255, 255, 255, 255, 255, 255, 255, 255, 255, 255, 255, 255, 255, 255, 255, 255, 255, 255, 255, 255, 255, 255, 255, 255, 9, 0, 0, 0, 5, 0, 0, 0, 4, 0, 0, 0, 0, 0, 0, 0, 8, 0, 0, 0, 3, 0, 0, 0, 255, 255, 255, 255, 255, 255, 255, 255, 255, 255, 255, 255, 255, 255, 255, 255, 255, 255, 255, 255, 255, 255, 255, 255, 255, 255, 255, 255, 255, 255, 255, 255, 255, 255, 255, 255, 255, 255, 255, 255, 0, 0, 0, 0, 5, 0, 0, 0, 4, 0, 0, 0, 1, 0, 0, 0, 5, 0, 0, 0, 0, 0, 0, 0, 255, 255, 255, 255, 255, 255, 255, 255, 255, 255, 255, 255, 255, 255, 255, 255, 255, 255, 255, 255, 255, 255, 255, 255, 255, 255, 255, 255, 255, 255, 255, 255, 255, 255, 255, 255, 255, 255, 255, 255, 8, 0, 0, 0, 5, 0, 0, 0, 4, 0, 0, 0, 8, 0, 0, 0, 3, 0, 0, 0, 5, 0, 0, 0, 3, 0, 0, 0, 1, 0, 0, 0, 5, 0, 0, 0, 255, 255, 255, 255, 255, 255, 255, 255, 255, 255, 255, 255, 255, 255, 255, 255, 255, 255, 255, 255, 255, 255, 255, 255, 255, 255, 255, 255, 1, 0, 0, 0, 2, 0, 0, 0, 10, 0, 0, 0, 9, 0, 0, 0, 5, 0, 0, 0, 4, 0, 0, 0, 255, 255, 255, 255, 255, 255, 255, 255, 255, 255, 255, 255, 255, 255, 255, 255, 255, 255, 255, 255, 255, 255, 255, 255, 255, 255, 255, 255, 255, 255, 255, 255, 255, 255, 255, 255, 255, 255, 255, 255, 3, 0, 0, 0, 0, 0, 0, 0, 8, 0, 0, 0, 1, 0, 0, 0, 2, 0, 0, 0, 10, 0, 0, 0, 4, 0, 0, 0, 9, 0, 0, 0, 5, 0, 0, 0, 255, 255, 255, 255, 255, 255, 255, 255, 255, 255, 255, 255, 255, 255, 255, 255, 255, 255, 255, 255, 255, 255, 255, 255, 255, 255, 255, 255, 5, 0, 0, 0, 2, 0, 0, 0, 10, 0, 0, 0, 5, 0, 0, 0, 4, 0, 0, 0, 2, 0, 0, 0, 4, 0, 0, 0, 0, 0, 0, 0, 2, 0, 0, 0, 255, 255, 255, 255, 255, 255, 255, 255, 255, 255, 255, 255, 255, 255, 255, 255, 255, 255, 255, 255, 255, 255, 255, 255, 255, 255, 255, 255, 2, 0, 0, 0, 10, 0, 0, 0, 5, 0, 0, 0, 3, 0, 0, 0, 2, 0, 0, 0, 5, 0, 0, 0, 3, 0, 0, 0, 5, 0, 0, 0, 4, 0, 0, 0, 3, 0, 0, 0, 4, 0, 0, 0, 8, 0, 0, 0, 255, 255, 255, 255, 255, 255, 255, 255, 255, 255, 255, 255, 255, 255, 255, 255, 9, 0, 0, 0, 5, 0, 0, 0, 4, 0, 0, 0, 2, 0, 0, 0, 3, 0, 0, 0, 11, 0, 0, 0, 255, 255, 255, 255, 255, 255, 255, 255, 255, 255, 255, 255, 255, 255, 255, 255, 255, 255, 255, 255, 255, 255, 255, 255, 255, 255, 255, 255, 255, 255, 255, 255, 255, 255, 255, 255, 255, 255, 255, 255, 0, 0, 0, 0, 11, 0, 0, 0, 2, 0, 0, 0, 0, 0, 0, 0, 8, 0, 0, 0, 11, 0, 0, 0, 4, 0, 0, 0, 9, 0, 0, 0, 5, 0, 0, 0, 255, 255, 255, 255, 255, 255, 255, 255, 255, 255, 255, 255, 255, 255, 255, 255, 255, 255, 255, 255, 255, 255, 255, 255, 255, 255, 255, 255, 0, 0, 0, 0, 5, 0, 0, 0, 4, 0, 0, 0, 0, 0, 0, 0, 1, 0, 0, 0, 5, 0, 0, 0, 2, 0, 0, 0, 3, 0, 0, 0, 11, 0, 0, 0, 255, 255, 255, 255, 255, 255, 255, 255, 255, 255, 255, 255, 255, 255, 255, 255, 255, 255, 255, 255, 255, 255, 255, 255, 255, 255, 255, 255, 2, 0, 0, 0, 1, 0, 0, 0, 5, 0, 0, 0, 2, 0, 0, 0, 5, 0, 0, 0, 8, 0, 0, 0, 2, 0, 0, 0, 8, 0, 0, 0, 11, 0, 0, 0, 4, 0, 0, 0, 8, 0, 0, 0, 5, 0, 0, 0, 255, 255, 255, 255, 255, 255, 255, 255, 255, 255, 255, 255, 255, 255, 255, 255, 10, 0, 0, 0, 3, 0, 0, 0, 11, 0, 0, 0, 10, 0, 0, 0, 1, 0, 0, 0, 3, 0, 0, 0, 9, 0, 0, 0, 5, 0, 0, 0, 4, 0, 0, 0, 255, 255, 255, 255, 255, 255, 255, 255, 255, 255, 255, 255, 255, 255, 255, 255, 255, 255, 255, 255, 255, 255, 255, 255, 255, 255, 255, 255, 4, 0, 0, 0, 9, 0, 0, 0, 5, 0, 0, 0, 0, 0, 0, 0, 8, 0, 0, 0, 1, 0, 0, 0, 8, 0, 0, 0, 10, 0, 0, 0, 1, 0, 0, 0, 8, 0, 0, 0, 11, 0, 0, 0, 10, 0, 0, 0, 255, 255, 255, 255, 255, 255, 255, 255, 255, 255, 255, 255, 255, 255, 255, 255, 5, 0, 0, 0, 4, 0, 0, 0, 0, 0, 0, 0, 5, 0, 0, 0, 0, 0, 0, 0, 11, 0, 0, 0, 5, 0, 0, 0, 11, 0, 0, 0, 10, 0, 0, 0, 11, 0, 0, 0, 0, 0, 0, 0, 3, 0, 0, 0, 255, 255, 255, 255, 255, 255, 255, 255, 255, 255, 255, 255, 255, 255, 255, 255, 5, 0, 0, 0, 4, 0, 0, 0, 8, 0, 0, 0, 5, 0, 0, 0, 8, 0, 0, 0, 10, 0, 0, 0, 10, 0, 0, 0, 8, 0, 0, 0, 11, 0, 0, 0, 255, 255, 255, 255, 255, 255, 255, 255, 255, 255, 255, 255, 255, 255, 255, 255, 255, 255, 255, 255, 255, 255, 255, 255, 255, 255, 255, 255, 9, 0, 0, 0, 7, 0, 0, 0, 8, 0, 0, 0, 5, 0, 0, 0, 7, 0, 0, 0, 9, 0, 0, 0, 255, 255, 255, 255, 255, 255, 255, 255, 255, 255, 255, 255, 255, 255, 255, 255, 255, 255, 255, 255, 255, 255, 255, 255, 255, 255, 255, 255, 255, 255, 255, 255, 255, 255, 255, 255, 255, 255, 255, 255, 9, 0, 0, 0, 3, 0, 0, 0, 0, 0, 0, 0, 9, 0, 0, 0, 5, 0, 0, 0, 3, 0, 0, 0, 5, 0, 0, 0, 7, 0, 0, 0, 3, 0, 0, 0, 255, 255, 255, 255, 255, 255, 255, 255, 255, 255, 255, 255, 255, 255, 255, 255, 255, 255, 255, 255, 255, 255, 255, 255, 255, 255, 255, 255, 0, 0, 0, 0, 7, 0, 0, 0, 8, 0, 0, 0, 0, 0, 0, 0, 1, 0, 0, 0, 7, 0, 0, 0, 1, 0, 0, 0, 5, 0, 0, 0, 7, 0, 0, 0, 255, 255, 255, 255, 255, 255, 255, 255, 255, 255, 255, 255, 255, 255, 255, 255, 255, 255, 255, 255, 255, 255, 255, 255, 255, 255, 255, 255, 1, 0, 0, 0, 5, 0, 0, 0, 3, 0, 0, 0, 3, 0, 0, 0, 5, 0, 0, 0, 7, 0, 0, 0, 255, 255, 255, 255, 255, 255, 255, 255, 255, 255, 255, 255, 255, 255, 255, 255, 255, 255, 255, 255, 255, 255, 255, 255, 255, 255, 255, 255, 255, 255, 255, 255, 255, 255, 255, 255, 255, 255, 255, 255, 9, 0, 0, 0, 7, 0, 0, 0, 8, 0, 0, 0, 9, 0, 0, 0, 5, 0, 0, 0, 7, 0, 0, 0, 10, 0, 0, 0, 1, 0, 0, 0, 2, 0, 0, 0, 255, 255, 255, 255, 255, 255, 255, 255, 255, 255, 255, 255, 255, 255, 255, 255, 255, 255, 255, 255, 255, 255, 255, 255, 255, 255, 255, 255, 10, 0, 0, 0, 1, 0, 0, 0, 2, 0, 0, 0, 9, 0, 0, 0, 5, 0, 0, 0, 0, 0, 0, 0, 5, 0, 0, 0, 3, 0, 0, 0, 0, 0, 0, 0, 5, 0, 0, 0, 7, 0, 0, 0, 3, 0, 0, 0, 255, 255, 255, 255, 255, 255, 255, 255, 255, 255, 255, 255, 255, 255, 255, 255, 8, 0, 0, 0, 0, 0, 0, 0, 2, 0, 0, 0, 8, 0, 0, 0, 2, 0, 0, 0, 5, 0, 0, 0, 8, 0, 0, 0, 5, 0, 0, 0, 7, 0, 0, 0, 10, 0, 0, 0, 5, 0, 0, 0, 2, 0, 0, 0, 255, 255, 255, 255, 255, 255, 255, 255, 255, 255, 255, 255, 255, 255, 255, 255, 2, 0, 0, 0, 10, 0, 0, 0, 5, 0, 0, 0, 2, 0, 0, 0, 5, 0, 0, 0, 3, 0, 0, 0, 3, 0, 0, 0, 5, 0, 0, 0, 7, 0, 0, 0, 255, 255, 255, 255, 255, 255, 255, 255, 255, 255, 255, 255, 255, 255, 255, 255, 255, 255, 255, 255, 255, 255, 255, 255, 255, 255, 255, 255, 7, 0, 0, 0, 9, 0, 0, 0, 5, 0, 0, 0, 7, 0, 0, 0, 8, 0, 0, 0, 9, 0, 0, 0, 3, 0, 0, 0, 11, 0, 0, 0, 2, 0, 0, 0, 255, 255, 255, 255, 255, 255, 255, 255, 255, 255, 255, 255, 255, 255, 255, 255, 255, 255, 255, 255, 255, 255, 255, 255, 255, 255, 255, 255, 9, 0, 0, 0, 5, 0, 0, 0, 7, 0, 0, 0, 9, 0, 0, 0, 7, 0, 0, 0, 2, 0, 0, 0, 9, 0, 0, 0, 2, 0, 0, 0, 0, 0, 0, 0, 2, 0, 0, 0, 7, 0, 0, 0, 11, 0, 0, 0, 255, 255, 255, 255, 255, 255, 255, 255, 255, 255, 255, 255, 255, 255, 255, 255, 2, 0, 0, 0, 3, 0, 0, 0, 11, 0, 0, 0, 0, 0, 0, 0, 1, 0, 0, 0, 8, 0, 0, 0, 1, 0, 0, 0, 7, 0, 0, 0, 8, 0, 0, 0, 1, 0, 0, 0, 5, 0, 0, 0, 7, 0, 0, 0, 255, 255, 255, 255, 255, 255, 255, 255, 255, 255, 255, 255, 255, 255, 255, 255, 11, 0, 0, 0, 2, 0, 0, 0, 1, 0, 0, 0, 11, 0, 0, 0, 1, 0, 0, 0, 7, 0, 0, 0, 7, 0, 0, 0, 1, 0, 0, 0, 5, 0, 0, 0, 255, 255, 255, 255, 255, 255, 255, 255, 255, 255, 255, 255, 255, 255, 255, 255, 255, 255, 255, 255, 255, 255, 255, 255, 255, 255, 255, 255, 9, 0, 0, 0, 5, 0, 0, 0, 8, 0, 0, 0, 8, 0, 0, 0, 5, 0, 0, 0, 7, 0, 0, 0, 10, 0, 0, 0, 1, 0, 0, 0, 3, 0, 0, 0, 10, 0, 0, 0, 3, 0, 0, 0, 11, 0, 0, 0, 255, 255, 255, 255, 255, 255, 255, 255, 255, 255, 255, 255, 255, 255, 255, 255, 5, 0, 0, 0, 7, 0, 0, 0, 0, 0, 0, 0, 5, 0, 0, 0, 0, 0, 0, 0, 9, 0, 0, 0, 7, 0, 0, 0, 11, 0, 0, 0, 0, 0, 0, 0, 1, 0, 0, 0, 0, 0, 0, 0, 10, 0, 0, 0, 11, 0, 0, 0, 10, 0, 0, 0, 0, 0, 0, 0, 255, 255, 255, 255, 11, 0, 0, 0, 10, 0, 0, 0, 0, 0, 0, 0, 11, 0, 0, 0, 0, 0, 0, 0, 3, 0, 0, 0, 10, 0, 0, 0, 5, 0, 0, 0, 0, 0, 0, 0, 8, 0, 0, 0, 0, 0, 0, 0, 7, 0, 0, 0, 5, 0, 0, 0, 7, 0, 0, 0, 0, 0, 0, 0, 255, 255, 255, 255, 11, 0, 0, 0, 10, 0, 0, 0, 5, 0, 0, 0, 7, 0, 0, 0, 11, 0, 0, 0, 5, 0, 0, 0, 255, 255, 255, 255, 255, 255, 255, 255, 255, 255, 255, 255, 255, 255, 255, 255, 255, 255, 255, 255, 255, 255, 255, 255, 255, 255, 255, 255, 255, 255, 255, 255, 255, 255, 255, 255, 255, 255, 255, 255, 10, 0, 0, 0, 6, 0, 0, 0, 5, 0, 0, 0, 255, 255, 255, 255, 255, 255, 255, 255, 255, 255, 255, 255, 255, 255, 255, 255, 255, 255, 255, 255, 255, 255, 255, 255, 255, 255, 255, 255, 255, 255, 255, 255, 255, 255, 255, 255, 255, 255, 255, 255, 255, 255, 255, 255, 255, 255, 255, 255, 255, 255, 255, 255, 0, 0, 0, 0, 8, 0, 0, 0, 3, 0, 0, 0, 5, 0, 0, 0, 10, 0, 0, 0, 6, 0, 0, 0, 255, 255, 255, 255, 255, 255, 255, 255, 255, 255, 255, 255, 255, 255, 255, 255, 255, 255, 255, 255, 255, 255, 255, 255, 255, 255, 255, 255, 255, 255, 255, 255, 255, 255, 255, 255, 255, 255, 255, 255, 9, 0, 0, 0, 0, 0, 0, 0, 1, 0, 0, 0, 5, 0, 0, 0, 10, 0, 0, 0, 6, 0, 0, 0, 255, 255, 255, 255, 255, 255, 255, 255, 255, 255, 255, 255, 255, 255, 255, 255, 255, 255, 255, 255, 255, 255, 255, 255, 255, 255, 255, 255, 255, 255, 255, 255, 255, 255, 255, 255, 255, 255, 255, 255, 1, 0, 0, 0, 8, 0, 0, 0, 3, 0, 0, 0, 1, 0, 0, 0, 9, 0, 0, 0, 8, 0, 0, 0, 5, 0, 0, 0, 10, 0, 0, 0, 6, 0, 0, 0, 255, 255, 255, 255, 255, 255, 255, 255, 255, 255, 255, 255, 255, 255, 255, 255, 255, 255, 255, 255, 255, 255, 255, 255, 255, 255, 255, 255, 1, 0, 0, 0, 6, 0, 0, 0, 5, 0, 0, 0, 2, 0, 0, 0, 6, 0, 0, 0, 1, 0, 0, 0, 255, 255, 255, 255, 255, 255, 255, 255, 255, 255, 255, 255, 255, 255, 255, 255, 255, 255, 255, 255, 255, 255, 255, 255, 255, 255, 255, 255, 255, 255, 255, 255, 255, 255, 255, 255, 255, 255, 255, 255, 1, 0, 0, 0, 6, 0, 0, 0, 5, 0, 0, 0, 1, 0, 0, 0, 2, 0, 0, 0, 6, 0, 0, 0, 3, 0, 0, 0, 0, 0, 0, 0, 8, 0, 0, 0, 255, 255, 255, 255, 255, 255, 255, 255, 255, 255, 255, 255, 255, 255, 255, 255, 255, 255, 255, 255, 255, 255, 255, 255, 255, 255, 255, 255, 9, 0, 0, 0, 6, 0, 0, 0, 5, 0, 0, 0, 9, 0, 0, 0, 0, 0, 0, 0, 6, 0, 0, 0, 0, 0, 0, 0, 2, 0, 0, 0, 6, 0, 0, 0, 255, 255, 255, 255, 255, 255, 255, 255, 255, 255, 255, 255, 255, 255, 255, 255, 255, 255, 255, 255, 255, 255, 255, 255, 255, 255, 255, 255, 5, 0, 0, 0, 9, 0, 0, 0, 8, 0, 0, 0, 5, 0, 0, 0, 8, 0, 0, 0, 2, 0, 0, 0, 5, 0, 0, 0, 2, 0, 0, 0, 6, 0, 0, 0, 3, 0, 0, 0, 2, 0, 0, 0, 8, 0, 0, 0, 255, 255, 255, 255, 255, 255, 255, 255, 255, 255, 255, 255, 255, 255, 255, 255, 2, 0, 0, 0, 3, 0, 0, 0, 11, 0, 0, 0, 10, 0, 0, 0, 6, 0, 0, 0, 5, 0, 0, 0, 255, 255, 255, 255, 255, 255, 255, 255, 255, 255, 255, 255, 255, 255, 255, 255, 255, 255, 255, 255, 255, 255, 255, 255, 255, 255, 255, 255, 255, 255, 255, 255, 255, 255, 255, 255, 255, 255, 255, 255, 11, 0, 0, 0, 0, 0, 0, 0, 8, 0, 0, 0, 11, 0, 0, 0, 2, 0, 0, 0, 0, 0, 0, 0, 10, 0, 0, 0, 6, 0, 0, 0, 5, 0, 0, 0, 255, 255, 255, 255, 255, 255, 255, 255, 255, 255, 255, 255, 255, 255, 255, 255, 255, 255, 255, 255, 255, 255, 255, 255, 255, 255, 255, 255, 0, 0, 0, 0, 1, 0, 0, 0, 9, 0, 0, 0, 2, 0, 0, 0, 3, 0, 0, 0, 11, 0, 0, 0, 5, 0, 0, 0, 10, 0, 0, 0, 6, 0, 0, 0, 255, 255, 255, 255, 255, 255, 255, 255, 255, 255, 255, 255, 255, 255, 255, 255, 255, 255, 255, 255, 255, 255, 255, 255, 255, 255, 255, 255, 5, 0, 0, 0, 10, 0, 0, 0, 6, 0, 0, 0, 1, 0, 0, 0, 9, 0, 0, 0, 2, 0, 0, 0, 9, 0, 0, 0, 11, 0, 0, 0, 2, 0, 0, 0, 9, 0, 0, 0, 8, 0, 0, 0, 11, 0, 0, 0, 255, 255, 255, 255, 255, 255, 255, 255, 255, 255, 255, 255, 255, 255, 255, 255, 6, 0, 0, 0, 3, 0, 0, 0, 11, 0, 0, 0, 6, 0, 0, 0, 5, 0, 0, 0, 3, 0, 0, 0, 5, 0, 0, 0, 1, 0, 0, 0, 3, 0, 0, 0, 255, 255, 255, 255, 255, 255, 255, 255, 255, 255, 255, 255, 255, 255, 255, 255, 255, 255, 255, 255, 255, 255, 255, 255, 255, 255, 255, 255, 0, 0, 0, 0, 8, 0, 0, 0, 11, 0, 0, 0, 0, 0, 0, 0, 11, 0, 0, 0, 5, 0, 0, 0, 0, 0, 0, 0, 5, 0, 0, 0, 1, 0, 0, 0, 5, 0, 0, 0, 11, 0, 0, 0, 6, 0, 0, 0, 255, 255, 255, 255, 255, 255, 255, 255, 255, 255, 255, 255, 255, 255, 255, 255, 3, 0, 0, 0, 11, 0, 0, 0, 6, 0, 0, 0, 0, 0, 0, 0, 3, 0, 0, 0, 6, 0, 0, 0, 0, 0, 0, 0, 6, 0, 0, 0, 5, 0, 0, 0, 0, 0, 0, 0, 5, 0, 0, 0, 9, 0, 0, 0, 255, 255, 255, 255, 255, 255, 255, 255, 255, 255, 255, 255, 255, 255, 255, 255, 6, 0, 0, 0, 5, 0, 0, 0, 9, 0, 0, 0, 6, 0, 0, 0, 9, 0, 0, 0, 11, 0, 0, 0, 11, 0, 0, 0, 9, 0, 0, 0, 8, 0, 0, 0, 255, 255, 255, 255, 255, 255, 255, 255, 255, 255, 255, 255, 255, 255, 255, 255, 255, 255, 255, 255, 255, 255, 255, 255, 255, 255, 255, 255, 5, 0, 0, 0, 10, 0, 0, 0, 6, 0, 0, 0, 4, 0, 0, 0, 7, 0, 0, 0, 8, 0, 0, 0, 255, 255, 255, 255, 255, 255, 255, 255, 255, 255, 255, 255, 255, 255, 255, 255, 255, 255, 255, 255, 255, 255, 255, 255, 255, 255, 255, 255, 255, 255, 255, 255, 255, 255, 255, 255, 255, 255, 255, 255, 4, 0, 0, 0, 3, 0, 0, 0, 0, 0, 0, 0, 4, 0, 0, 0, 7, 0, 0, 0, 3, 0, 0, 0, 6, 0, 0, 0, 5, 0, 0, 0, 10, 0, 0, 0, 255, 255, 255, 255, 255, 255, 255, 255, 255, 255, 255, 255, 255, 255, 255, 255, 255, 255, 255, 255, 255, 255, 255, 255, 255, 255, 255, 255, 1, 0, 0, 0, 9, 0, 0, 0, 0, 0, 0, 0, 5, 0, 0, 0, 10, 0, 0, 0, 6, 0, 0, 0, 8, 0, 0, 0, 4, 0, 0, 0, 7, 0, 0, 0, 255, 255, 255, 255, 255, 255, 255, 255, 255, 255, 255, 255, 255, 255, 255, 255, 255, 255, 255, 255, 255, 255, 255, 255, 255, 255, 255, 255, 10, 0, 0, 0, 6, 0, 0, 0, 5, 0, 0, 0, 1, 0, 0, 0, 9, 0, 0, 0, 7, 0, 0, 0, 1, 0, 0, 0, 7, 0, 0, 0, 3, 0, 0, 0, 7, 0, 0, 0, 9, 0, 0, 0, 4, 0, 0, 0, 255, 255, 255, 255, 255, 255, 255, 255, 255, 255, 255, 255, 255, 255, 255, 255, 6, 0, 0, 0, 1, 0, 0, 0, 2, 0, 0, 0, 6, 0, 0, 0, 5, 0, 0, 0, 1, 0, 0, 0, 4, 0, 0, 0, 7, 0, 0, 0, 8, 0, 0, 0, 255, 255, 255, 255, 255, 255, 255, 255, 255, 255, 255, 255, 255, 255, 255, 255, 255, 255, 255, 255, 255, 255, 255, 255, 255, 255, 255, 255, 1, 0, 0, 0, 2, 0, 0, 0, 5, 0, 0, 0, 5, 0, 0, 0, 2, 0, 0, 0, 6, 0, 0, 0, 3, 0, 0, 0, 0, 0, 0, 0, 4, 0, 0, 0, 3, 0, 0, 0, 4, 0, 0, 0, 7, 0, 0, 0, 255, 255, 255, 255, 255, 255, 255, 255, 255, 255, 255, 255, 255, 255, 255, 255, 8, 0, 0, 0, 4, 0, 0, 0, 7, 0, 0, 0, 9, 0, 0, 0, 0, 0, 0, 0, 5, 0, 0, 0, 0, 0, 0, 0, 6, 0, 0, 0, 5, 0, 0, 0, 0, 0, 0, 0, 2, 0, 0, 0, 6, 0, 0, 0, 255, 255, 255, 255, 255, 255, 255, 255, 255, 255, 255, 255, 255, 255, 255, 255, 7, 0, 0, 0, 3, 0, 0, 0, 9, 0, 0, 0, 7, 0, 0, 0, 9, 0, 0, 0, 4, 0, 0, 0, 3, 0, 0, 0, 2, 0, 0, 0, 9, 0, 0, 0, 5, 0, 0, 0, 9, 0, 0, 0, 6, 0, 0, 0, 2, 0, 0, 0, 6, 0, 0, 0, 9, 0, 0, 0, 255, 255, 255, 255, 3, 0, 0, 0, 11, 0, 0, 0, 2, 0, 0, 0, 7, 0, 0, 0, 8, 0, 0, 0, 4, 0, 0, 0, 10, 0, 0, 0, 6, 0, 0, 0, 5, 0, 0, 0, 255, 255, 255, 255, 255, 255, 255, 255, 255, 255, 255, 255, 255, 255, 255, 255, 255, 255, 255, 255, 255, 255, 255, 255, 255, 255, 255, 255, 5, 0, 0, 0, 10, 0, 0, 0, 6, 0, 0, 0, 4, 0, 0, 0, 7, 0, 0, 0, 2, 0, 0, 0, 4, 0, 0, 0, 2, 0, 0, 0, 0, 0, 0, 0, 2, 0, 0, 0, 7, 0, 0, 0, 11, 0, 0, 0, 255, 255, 255, 255, 255, 255, 255, 255, 255, 255, 255, 255, 255, 255, 255, 255, 0, 0, 0, 0, 1, 0, 0, 0, 9, 0, 0, 0, 4, 0, 0, 0, 7, 0, 0, 0, 8, 0, 0, 0, 2, 0, 0, 0, 3, 0, 0, 0, 11, 0, 0, 0, 5, 0, 0, 0, 10, 0, 0, 0, 6, 0, 0, 0, 255, 255, 255, 255, 255, 255, 255, 255, 255, 255, 255, 255, 255, 255, 255, 255, 9, 0, 0, 0, 2, 0, 0, 0, 1, 0, 0, 0, 9, 0, 0, 0, 11, 0, 0, 0, 2, 0, 0, 0, 9, 0, 0, 0, 4, 0, 0, 0, 11, 0, 0, 0, 7, 0, 0, 0, 11, 0, 0, 0, 4, 0, 0, 0, 5, 0, 0, 0, 10, 0, 0, 0, 6, 0, 0, 0, 255, 255, 255, 255, 8, 0, 0, 0, 4, 0, 0, 0, 7, 0, 0, 0, 3, 0, 0, 0, 11, 0, 0, 0, 5, 0, 0, 0, 3, 0, 0, 0, 5, 0, 0, 0, 1, 0, 0, 0, 5, 0, 0, 0, 11, 0, 0, 0, 6, 0, 0, 0, 255, 255, 255, 255, 255, 255, 255, 255, 255, 255, 255, 255, 255, 255, 255, 255, 5, 0, 0, 0, 1, 0, 0, 0, 11, 0, 0, 0, 5, 0, 0, 0, 11, 0, 0, 0, 6, 0, 0, 0, 1, 0, 0, 0, 0, 0, 0, 0, 11, 0, 0, 0, 7, 0, 0, 0, 11, 0, 0, 0, 4, 0, 0, 0, 0, 0, 0, 0, 4, 0, 0, 0, 11, 0, 0, 0, 255, 255, 255, 255, 0, 0, 0, 0, 5, 0, 0, 0, 9, 0, 0, 0, 0, 0, 0, 0, 6, 0, 0, 0, 5, 0, 0, 0, 0, 0, 0, 0, 3, 0, 0, 0, 6, 0, 0, 0, 11, 0, 0, 0, 6, 0, 0, 0, 3, 0, 0, 0, 8, 0, 0, 0, 4, 0, 0, 0, 7, 0, 0, 0, 255, 255, 255, 255, 6, 0, 0, 0, 5, 0, 0, 0, 9, 0, 0, 0, 6, 0, 0, 0, 9, 0, 0, 0, 11, 0, 0, 0, 4, 0, 0, 0, 7, 0, 0, 0, 9, 0, 0, 0, 7, 0, 0, 0, 11, 0, 0, 0, 9, 0, 0, 0, 255, 255, 255, 255, 255, 255, 255, 255, 255, 255, 255, 255, 255, 255, 255, 255, 10, 0, 0, 0, 4, 0, 0, 0, 9, 0, 0, 0, 6, 0, 0, 0, 4, 0, 0, 0, 10, 0, 0, 0, 255, 255, 255, 255, 255, 255, 255, 255, 255, 255, 255, 255, 255, 255, 255, 255, 255, 255, 255, 255, 255, 255, 255, 255, 255, 255, 255, 255, 255, 255, 255, 255, 255, 255, 255, 255, 255, 255, 255, 255, 4, 0, 0, 0, 10, 0, 0, 0, 6, 0, 0, 0, 4, 0, 0, 0, 9, 0, 0, 0, 10, 0, 0, 0, 0, 0, 0, 0, 8, 0, 0, 0, 3, 0, 0, 0, 255, 255, 255, 255, 255, 255, 255, 255, 255, 255, 255, 255, 255, 255, 255, 255, 255, 255, 255, 255, 255, 255, 255, 255, 255, 255, 255, 255, 10, 0, 0, 0, 0, 0, 0, 0, 1, 0, 0, 0, 10, 0, 0, 0, 6, 0, 0, 0, 0, 0, 0, 0, 6, 0, 0, 0, 4, 0, 0, 0, 0, 0, 0, 0, 255, 255, 255, 255, 255, 255, 255, 255, 255, 255, 255, 255, 255, 255, 255, 255, 255, 255, 255, 255, 255, 255, 255, 255, 255, 255, 255, 255, 8, 0, 0, 0, 3, 0, 0, 0, 1, 0, 0, 0, 8, 0, 0, 0, 1, 0, 0, 0, 6, 0, 0, 0, 8, 0, 0, 0, 6, 0, 0, 0, 4, 0, 0, 0, 6, 0, 0, 0, 1, 0, 0, 0, 10, 0, 0, 0, 255, 255, 255, 255, 255, 255, 255, 255, 255, 255, 255, 255, 255, 255, 255, 255, 1, 0, 0, 0, 4, 0, 0, 0, 9, 0, 0, 0, 1, 0, 0, 0, 2, 0, 0, 0, 4, 0, 0, 0, 2, 0, 0, 0, 6, 0, 0, 0, 4, 0, 0, 0, 255, 255, 255, 255, 255, 255, 255, 255, 255, 255, 255, 255, 255, 255, 255, 255, 255, 255, 255, 255, 255, 255, 255, 255, 255, 255, 255, 255, 3, 0, 0, 0, 0, 0, 0, 0, 8, 0, 0, 0, 1, 0, 0, 0, 2, 0, 0, 0, 9, 0, 0, 0, 2, 0, 0, 0, 4, 0, 0, 0, 9, 0, 0, 0, 2, 0, 0, 0, 6, 0, 0, 0, 4, 0, 0, 0, 255, 255, 255, 255, 255, 255, 255, 255, 255, 255, 255, 255, 255, 255, 255, 255, 0, 0, 0, 0, 2, 0, 0, 0, 4, 0, 0, 0, 4, 0, 0, 0, 2, 0, 0, 0, 6, 0, 0, 0, 255, 255, 255, 255, 255, 255, 255, 255, 255, 255, 255, 255, 255, 255, 255, 255, 255, 255, 255, 255, 255, 255, 255, 255, 255, 255, 255, 255, 255, 255, 255, 255, 255, 255, 255, 255, 255, 255, 255, 255, 8, 0, 0, 0, 3, 0, 0, 0, 2, 0, 0, 0, 8, 0, 0, 0, 2, 0, 0, 0, 4, 0, 0, 0, 4, 0, 0, 0, 2, 0, 0, 0, 6, 0, 0, 0, 255, 255, 255, 255, 255, 255, 255, 255, 255, 255, 255, 255, 255, 255, 255, 255, 255, 255, 255, 255, 255, 255, 255, 255, 255, 255, 255, 255, 10, 0, 0, 0, 4, 0, 0, 0, 9, 0, 0, 0, 10, 0, 0, 0, 6, 0, 0, 0, 4, 0, 0, 0, 11, 0, 0, 0, 2, 0, 0, 0, 3, 0, 0, 0, 255, 255, 255, 255, 255, 255, 255, 255, 255, 255, 255, 255, 255, 255, 255, 255, 255, 255, 255, 255, 255, 255, 255, 255, 255, 255, 255, 255, 0, 0, 0, 0, 8, 0, 0, 0, 2, 0, 0, 0, 2, 0, 0, 0, 8, 0, 0, 0, 11, 0, 0, 0, 4, 0, 0, 0, 9, 0, 0, 0, 10, 0, 0, 0, 4, 0, 0, 0, 10, 0, 0, 0, 6, 0, 0, 0, 255, 255, 255, 255, 255, 255, 255, 255, 255, 255, 255, 255, 255, 255, 255, 255, 3, 0, 0, 0, 11, 0, 0, 0, 2, 0, 0, 0, 0, 0, 0, 0, 1, 0, 0, 0, 6, 0, 0, 0, 0, 0, 0, 0, 6, 0, 0, 0, 4, 0, 0, 0, 6, 0, 0, 0, 1, 0, 0, 0, 10, 0, 0, 0, 255, 255, 255, 255, 255, 255, 255, 255, 255, 255, 255, 255, 255, 255, 255, 255, 6, 0, 0, 0, 4, 0, 0, 0, 1, 0, 0, 0, 6, 0, 0, 0, 1, 0, 0, 0, 10, 0, 0, 0, 4, 0, 0, 0, 8, 0, 0, 0, 1, 0, 0, 0, 2, 0, 0, 0, 1, 0, 0, 0, 11, 0, 0, 0, 8, 0, 0, 0, 11, 0, 0, 0, 1, 0, 0, 0, 255, 255, 255, 255, 9, 0, 0, 0, 6, 0, 0, 0, 4, 0, 0, 0, 9, 0, 0, 0, 3, 0, 0, 0, 6, 0, 0, 0, 9, 0, 0, 0, 1, 0, 0, 0, 3, 0, 0, 0, 11, 0, 0, 0, 6, 0, 0, 0, 3, 0, 0, 0, 255, 255, 255, 255, 255, 255, 255, 255, 255, 255, 255, 255, 255, 255, 255, 255, 8, 0, 0, 0, 11, 0, 0, 0, 1, 0, 0, 0, 8, 0, 0, 0, 1, 0, 0, 0, 0, 0, 0, 0, 11, 0, 0, 0, 6, 0, 0, 0, 1, 0, 0, 0, 9, 0, 0, 0, 1, 0, 0, 0, 4, 0, 0, 0, 6, 0, 0, 0, 4, 0, 0, 0, 1, 0, 0, 0, 255, 255, 255, 255, 3, 0, 0, 0, 11, 0, 0, 0, 6, 0, 0, 0, 3, 0, 0, 0, 6, 0, 0, 0, 0, 0, 0, 0, 0, 0, 0, 0, 6, 0, 0, 0, 4, 0, 0, 0, 255, 255, 255, 255, 255, 255, 255, 255, 255, 255, 255, 255, 255, 255, 255, 255, 255, 255, 255, 255, 255, 255, 255, 255, 255, 255, 255, 255, 6, 0, 0, 0, 4, 0, 0, 0, 8, 0, 0, 0, 11, 0, 0, 0, 6, 0, 0, 0, 8, 0, 0, 0, 255, 255, 255, 255, 255, 255, 255, 255, 255, 255, 255, 255, 255, 255, 255, 255, 255, 255, 255, 255, 255, 255, 255, 255, 255, 255, 255, 255, 255, 255, 255, 255, 255, 255, 255, 255, 255, 255, 255, 255, 7, 0, 0, 0, 10, 0, 0, 0, 6, 0, 0, 0, 7, 0, 0, 0, 8, 0, 0, 0, 10, 0, 0, 0, 8, 0, 0, 0, 9, 0, 0, 0, 10, 0, 0, 0, 255, 255, 255, 255, 255, 255, 255, 255, 255, 255, 255, 255, 255, 255, 255, 255, 255, 255, 255, 255, 255, 255, 255, 255, 255, 255, 255, 255, 0, 0, 0, 0, 7, 0, 0, 0, 3, 0, 0, 0, 0, 0, 0, 0, 10, 0, 0, 0, 7, 0, 0, 0, 0, 0, 0, 0, 9, 0, 0, 0, 10, 0, 0, 0, 6, 0, 0, 0, 7, 0, 0, 0, 10, 0, 0, 0, 255, 255, 255, 255, 255, 255, 255, 255, 255, 255, 255, 255, 255, 255, 255, 255, 10, 0, 0, 0, 6, 0, 0, 0, 7, 0, 0, 0, 1, 0, 0, 0, 10, 0, 0, 0, 7, 0, 0, 0, 1, 0, 0, 0, 7, 0, 0, 0, 8, 0, 0, 0, 1, 0, 0, 0, 8, 0, 0, 0, 0, 0, 0, 0, 255, 255, 255, 255, 255, 255, 255, 255, 255, 255, 255, 255, 255, 255, 255, 255, 10, 0, 0, 0, 6, 0, 0, 0, 7, 0, 0, 0, 10, 0, 0, 0, 7, 0, 0, 0, 1, 0, 0, 0, 1, 0, 0, 0, 7, 0, 0, 0, 3, 0, 0, 0, 255, 255, 255, 255, 255, 255, 255, 255, 255, 255, 255, 255, 255, 255, 255, 255, 255, 255, 255, 255, 255, 255, 255, 255, 255, 255, 255, 255, 1, 0, 0, 0, 2, 0, 0, 0, 6, 0, 0, 0, 1, 0, 0, 0, 6, 0, 0, 0, 8, 0, 0, 0, 1, 0, 0, 0, 8, 0, 0, 0, 9, 0, 0, 0, 8, 0, 0, 0, 6, 0, 0, 0, 7, 0, 0, 0, 255, 255, 255, 255, 255, 255, 255, 255, 255, 255, 255, 255, 255, 255, 255, 255, 2, 0, 0, 0, 6, 0, 0, 0, 9, 0, 0, 0, 2, 0, 0, 0, 9, 0, 0, 0, 1, 0, 0, 0, 6, 0, 0, 0, 7, 0, 0, 0, 9, 0, 0, 0, 0, 0, 0, 0, 9, 0, 0, 0, 3, 0, 0, 0, 7, 0, 0, 0, 3, 0, 0, 0, 9, 0, 0, 0, 255, 255, 255, 255, 7, 0, 0, 0, 8, 0, 0, 0, 0, 0, 0, 0, 7, 0, 0, 0, 0, 0, 0, 0, 6, 0, 0, 0, 6, 0, 0, 0, 0, 0, 0, 0, 2, 0, 0, 0, 255, 255, 255, 255, 255, 255, 255, 255, 255, 255, 255, 255, 255, 255, 255, 255, 255, 255, 255, 255, 255, 255, 255, 255, 255, 255, 255, 255, 7, 0, 0, 0, 3, 0, 0, 0, 2, 0, 0, 0, 6, 0, 0, 0, 7, 0, 0, 0, 2, 0, 0, 0, 255, 255, 255, 255, 255, 255, 255, 255, 255, 255, 255, 255, 255, 255, 255, 255, 255, 255, 255, 255, 255, 255, 255, 255, 255, 255, 255, 255, 255, 255, 255, 255, 255, 255, 255, 255, 255, 255, 255, 255, 2, 0, 0, 0, 3, 0, 0, 0, 11, 0, 0, 0, 10, 0, 0, 0, 6, 0, 0, 0, 8, 0, 0, 0, 10, 0, 0, 0, 8, 0, 0, 0, 9, 0, 0, 0, 8, 0, 0, 0, 6, 0, 0, 0, 7, 0, 0, 0, 255, 255, 255, 255, 255, 255, 255, 255, 255, 255, 255, 255, 255, 255, 255, 255, 2, 0, 0, 0, 0, 0, 0, 0, 7, 0, 0, 0, 2, 0, 0, 0, 7, 0, 0, 0, 11, 0, 0, 0, 0, 0, 0, 0, 9, 0, 0, 0, 7, 0, 0, 0, 6, 0, 0, 0, 7, 0, 0, 0, 10, 0, 0, 0, 9, 0, 0, 0, 10, 0, 0, 0, 7, 0, 0, 0, 255, 255, 255, 255, 1, 0, 0, 0, 8, 0, 0, 0, 0, 0, 0, 0, 1, 0, 0, 0, 7, 0, 0, 0, 8, 0, 0, 0, 1, 0, 0, 0, 10, 0, 0, 0, 7, 0, 0, 0, 6, 0, 0, 0, 7, 0, 0, 0, 10, 0, 0, 0, 2, 0, 0, 0, 3, 0, 0, 0, 11, 0, 0, 0, 255, 255, 255, 255, 11, 0, 0, 0, 2, 0, 0, 0, 1, 0, 0, 0, 11, 0, 0, 0, 1, 0, 0, 0, 7, 0, 0, 0, 10, 0, 0, 0, 6, 0, 0, 0, 1, 0, 0, 0, 6, 0, 0, 0, 7, 0, 0, 0, 1, 0, 0, 0, 255, 255, 255, 255, 255, 255, 255, 255, 255, 255, 255, 255, 255, 255, 255, 255, 8, 0, 0, 0, 9, 0, 0, 0, 6, 0, 0, 0, 8, 0, 0, 0, 6, 0, 0, 0, 7, 0, 0, 0, 9, 0, 0, 0, 1, 0, 0, 0, 6, 0, 0, 0, 11, 0, 0, 0, 6, 0, 0, 0, 3, 0, 0, 0, 1, 0, 0, 0, 3, 0, 0, 0, 6, 0, 0, 0, 255, 255, 255, 255, 0, 0, 0, 0, 9, 0, 0, 0, 1, 0, 0, 0, 11, 0, 0, 0, 6, 0, 0, 0, 7, 0, 0, 0, 255, 255, 255, 255, 255, 255, 255, 255, 255, 255, 255, 255, 255, 255, 255, 255, 255, 255, 255, 255, 255, 255, 255, 255, 255, 255, 255, 255, 255, 255, 255, 255, 255, 255, 255, 255, 255, 255, 255, 255, 7, 0, 0, 0, 8, 0, 0, 0, 0, 0, 0, 0, 7, 0, 0, 0, 0, 0, 0, 0, 6, 0, 0, 0, 3, 0, 0, 0, 11, 0, 0, 0, 0, 0, 0, 0, 11, 0, 0, 0, 6, 0, 0, 0, 0, 0, 0, 0, 255, 255, 255, 255, 255, 255, 255, 255, 255, 255, 255, 255, 255, 255, 255, 255, 7, 0, 0, 0, 11, 0, 0, 0, 6, 0, 0, 0, 255, 255, 255, 255, 255, 255, 255, 255, 255, 255, 255, 255, 255, 255, 255, 255, 255, 255, 255, 255, 255, 255, 255, 255, 255, 255, 255, 255, 255, 255, 255, 255, 255, 255, 255, 255, 255, 255, 255, 255, 255, 255, 255, 255, 255, 255, 255, 255, 255, 255, 255, 255, 7, 0, 0, 0, 6, 0, 0, 0, 11, 0, 0, 0, 255, 255, 255, 255, 255, 255, 255, 255, 255, 255, 255, 255, 255, 255, 255, 255, 255, 255, 255, 255, 255, 255, 255, 255, 255, 255, 255, 255, 255, 255, 255, 255, 255, 255, 255, 255, 255, 255, 255, 255, 255, 255, 255, 255, 255, 255, 255, 255, 255, 255, 255, 255, 3, 0, 0, 0, 0, 0, 0, 0, 8, 0, 0, 0, 11, 0, 0, 0, 7, 0, 0, 0, 6, 0, 0, 0, 255, 255, 255, 255, 255, 255, 255, 255, 255, 255, 255, 255, 255, 255, 255, 255, 255, 255, 255, 255, 255, 255, 255, 255, 255, 255, 255, 255, 255, 255, 255, 255, 255, 255, 255, 255, 255, 255, 255, 255, 0, 0, 0, 0, 1, 0, 0, 0, 9, 0, 0, 0, 11, 0, 0, 0, 7, 0, 0, 0, 6, 0, 0, 0, 255, 255, 255, 255, 255, 255, 255, 255, 255, 255, 255, 255, 255, 255, 255, 255, 255, 255, 255, 255, 255, 255, 255, 255, 255, 255, 255, 255, 255, 255, 255, 255, 255, 255, 255, 255, 255, 255, 255, 255, 8, 0, 0, 0, 1, 0, 0, 0, 9, 0, 0, 0, 8, 0, 0, 0, 3, 0, 0, 0, 1, 0, 0, 0, 11, 0, 0, 0, 7, 0, 0, 0, 6, 0, 0, 0, 255, 255, 255, 255, 255, 255, 255, 255, 255, 255, 255, 255, 255, 255, 255, 255, 255, 255, 255, 255, 255, 255, 255, 255, 255, 255, 255, 255, 10, 0, 0, 0, 1, 0, 0, 0, 2, 0, 0, 0, 6, 0, 0, 0, 11, 0, 0, 0, 7, 0, 0, 0, 255, 255, 255, 255, 255, 255, 255, 255, 255, 255, 255, 255, 255, 255, 255, 255, 255, 255, 255, 255, 255, 255, 255, 255, 255, 255, 255, 255, 255, 255, 255, 255, 255, 255, 255, 255, 255, 255, 255, 255, 1, 0, 0, 0, 2, 0, 0, 0, 10, 0, 0, 0, 3, 0, 0, 0, 0, 0, 0, 0, 8, 0, 0, 0, 6, 0, 0, 0, 11, 0, 0, 0, 7, 0, 0, 0, 255, 255, 255, 255, 255, 255, 255, 255, 255, 255, 255, 255, 255, 255, 255, 255, 255, 255, 255, 255, 255, 255, 255, 255, 255, 255, 255, 255, 2, 0, 0, 0, 9, 0, 0, 0, 0, 0, 0, 0, 2, 0, 0, 0, 10, 0, 0, 0, 9, 0, 0, 0, 6, 0, 0, 0, 11, 0, 0, 0, 7, 0, 0, 0, 255, 255, 255, 255, 255, 255, 255, 255, 255, 255, 255, 255, 255, 255, 255, 255, 255, 255, 255, 255, 255, 255, 255, 255, 255, 255, 255, 255, 6, 0, 0, 0, 11, 0, 0, 0, 7, 0, 0, 0, 2, 0, 0, 0, 10, 0, 0, 0, 3, 0, 0, 0, 10, 0, 0, 0, 8, 0, 0, 0, 3, 0, 0, 0, 10, 0, 0, 0, 9, 0, 0, 0, 8, 0, 0, 0, 255, 255, 255, 255, 255, 255, 255, 255, 255, 255, 255, 255, 255, 255, 255, 255, 7, 0, 0, 0, 2, 0, 0, 0, 3, 0, 0, 0, 6, 0, 0, 0, 2, 0, 0, 0, 7, 0, 0, 0, 255, 255, 255, 255, 255, 255, 255, 255, 255, 255, 255, 255, 255, 255, 255, 255, 255, 255, 255, 255, 255, 255, 255, 255, 255, 255, 255, 255, 255, 255, 255, 255, 255, 255, 255, 255, 255, 255, 255, 255, 7, 0, 0, 0, 0, 0, 0, 0, 8, 0, 0, 0, 7, 0, 0, 0, 6, 0, 0, 0, 0, 0, 0, 0, 6, 0, 0, 0, 2, 0, 0, 0, 0, 0, 0, 0, 255, 255, 255, 255, 255, 255, 255, 255, 255, 255, 255, 255, 255, 255, 255, 255, 255, 255, 255, 255, 255, 255, 255, 255, 255, 255, 255, 255, 2, 0, 0, 0, 7, 0, 0, 0, 6, 0, 0, 0, 2, 0, 0, 0, 3, 0, 0, 0, 7, 0, 0, 0, 0, 0, 0, 0, 1, 0, 0, 0, 9, 0, 0, 0, 255, 255, 255, 255, 255, 255, 255, 255, 255, 255, 255, 255, 255, 255, 255, 255, 255, 255, 255, 255, 255, 255, 255, 255, 255, 255, 255, 255, 1, 0, 0, 0, 6, 0, 0, 0, 2, 0, 0, 0, 1, 0, 0, 0, 8, 0, 0, 0, 6, 0, 0, 0, 1, 0, 0, 0, 9, 0, 0, 0, 8, 0, 0, 0, 8, 0, 0, 0, 7, 0, 0, 0, 6, 0, 0, 0, 255, 255, 255, 255, 255, 255, 255, 255, 255, 255, 255, 255, 255, 255, 255, 255, 10, 0, 0, 0, 7, 0, 0, 0, 6, 0, 0, 0, 10, 0, 0, 0, 1, 0, 0, 0, 7, 0, 0, 0, 1, 0, 0, 0, 3, 0, 0, 0, 7, 0, 0, 0, 255, 255, 255, 255, 255, 255, 255, 255, 255, 255, 255, 255, 255, 255, 255, 255, 255, 255, 255, 255, 255, 255, 255, 255, 255, 255, 255, 255, 10, 0, 0, 0, 7, 0, 0, 0, 6, 0, 0, 0, 1, 0, 0, 0, 7, 0, 0, 0, 10, 0, 0, 0, 1, 0, 0, 0, 8, 0, 0, 0, 7, 0, 0, 0, 1, 0, 0, 0, 0, 0, 0, 0, 8, 0, 0, 0, 255, 255, 255, 255, 255, 255, 255, 255, 255, 255, 255, 255, 255, 255, 255, 255, 0, 0, 0, 0, 3, 0, 0, 0, 7, 0, 0, 0, 0, 0, 0, 0, 7, 0, 0, 0, 10, 0, 0, 0, 0, 0, 0, 0, 10, 0, 0, 0, 9, 0, 0, 0, 6, 0, 0, 0, 10, 0, 0, 0, 7, 0, 0, 0, 255, 255, 255, 255, 255, 255, 255, 255, 255, 255, 255, 255, 255, 255, 255, 255, 7, 0, 0, 0, 6, 0, 0, 0, 10, 0, 0, 0, 7, 0, 0, 0, 10, 0, 0, 0, 8, 0, 0, 0, 8, 0, 0, 0, 10, 0, 0, 0, 9, 0, 0, 0, 255, 255, 255, 255, 255, 255, 255, 255, 255, 255, 255, 255, 255, 255, 255, 255, 255, 255, 255, 255, 255, 255, 255, 255, 255, 255, 255, 255, 6, 0, 0, 0, 8, 0, 0, 0, 4, 0, 0, 0, 11, 0, 0, 0, 8, 0, 0, 0, 6, 0, 0, 0, 255, 255, 255, 255, 255, 255, 255, 255, 255, 255, 255, 255, 255, 255, 255, 255, 255, 255, 255, 255, 255, 255, 255, 255, 255, 255, 255, 255, 255, 255, 255, 255, 255, 255, 255, 255, 255, 255, 255, 255, 3, 0, 0, 0, 6, 0, 0, 0, 11, 0, 0, 0, 3, 0, 0, 0, 0, 0, 0, 0, 6, 0, 0, 0, 0, 0, 0, 0, 4, 0, 0, 0, 6, 0, 0, 0, 255, 255, 255, 255, 255, 255, 255, 255, 255, 255, 255, 255, 255, 255, 255, 255, 255, 255, 255, 255, 255, 255, 255, 255, 255, 255, 255, 255, 8, 0, 0, 0, 6, 0, 0, 0, 11, 0, 0, 0, 8, 0, 0, 0, 4, 0, 0, 0, 6, 0, 0, 0, 9, 0, 0, 0, 0, 0, 0, 0, 1, 0, 0, 0, 255, 255, 255, 255, 255, 255, 255, 255, 255, 255, 255, 255, 255, 255, 255, 255, 255, 255, 255, 255, 255, 255, 255, 255, 255, 255, 255, 255, 9, 0, 0, 0, 4, 0, 0, 0, 6, 0, 0, 0, 9, 0, 0, 0, 6, 0, 0, 0, 3, 0, 0, 0, 9, 0, 0, 0, 3, 0, 0, 0, 1, 0, 0, 0, 11, 0, 0, 0, 3, 0, 0, 0, 6, 0, 0, 0, 255, 255, 255, 255, 255, 255, 255, 255, 255, 255, 255, 255, 255, 255, 255, 255, 6, 0, 0, 0, 8, 0, 0, 0, 4, 0, 0, 0, 6, 0, 0, 0, 11, 0, 0, 0, 8, 0, 0, 0, 2, 0, 0, 0, 10, 0, 0, 0, 1, 0, 0, 0, 255, 255, 255, 255, 255, 255, 255, 255, 255, 255, 255, 255, 255, 255, 255, 255, 255, 255, 255, 255, 255, 255, 255, 255, 255, 255, 255, 255, 1, 0, 0, 0, 2, 0, 0, 0, 10, 0, 0, 0, 3, 0, 0, 0, 0, 0, 0, 0, 11, 0, 0, 0, 0, 0, 0, 0, 6, 0, 0, 0, 11, 0, 0, 0, 0, 0, 0, 0, 4, 0, 0, 0, 6, 0, 0, 0, 255, 255, 255, 255, 255, 255, 255, 255, 255, 255, 255, 255, 255, 255, 255, 255, 4, 0, 0, 0, 11, 0, 0, 0, 8, 0, 0, 0, 4, 0, 0, 0, 6, 0, 0, 0, 11, 0, 0, 0, 0, 0, 0, 0, 2, 0, 0, 0, 9, 0, 0, 0, 2, 0, 0, 0, 10, 0, 0, 0, 9, 0, 0, 0, 255, 255, 255, 255, 255, 255, 255, 255, 255, 255, 255, 255, 255, 255, 255, 255, 10, 0, 0, 0, 9, 0, 0, 0, 3, 0, 0, 0, 10, 0, 0, 0, 3, 0, 0, 0, 2, 0, 0, 0, 9, 0, 0, 0, 4, 0, 0, 0, 3, 0, 0, 0, 11, 0, 0, 0, 3, 0, 0, 0, 6, 0, 0, 0, 4, 0, 0, 0, 6, 0, 0, 0, 3, 0, 0, 0, 255, 255, 255, 255, 8, 0, 0, 0, 2, 0, 0, 0, 3, 0, 0, 0, 8, 0, 0, 0, 4, 0, 0, 0, 2, 0, 0, 0, 4, 0, 0, 0, 6, 0, 0, 0, 2, 0, 0, 0, 255, 255, 255, 255, 255, 255, 255, 255, 255, 255, 255, 255, 255, 255, 255, 255, 255, 255, 255, 255, 255, 255, 255, 255, 255, 255, 255, 255, 0, 0, 0, 0, 4, 0, 0, 0, 2, 0, 0, 0, 4, 0, 0, 0, 6, 0, 0, 0, 2, 0, 0, 0, 255, 255, 255, 255, 255, 255, 255, 255, 255, 255, 255, 255, 255, 255, 255, 255, 255, 255, 255, 255, 255, 255, 255, 255, 255, 255, 255, 255, 255, 255, 255, 255, 255, 255, 255, 255, 255, 255, 255, 255, 1, 0, 0, 0, 9, 0, 0, 0, 0, 0, 0, 0, 2, 0, 0, 0, 3, 0, 0, 0, 4, 0, 0, 0, 2, 0, 0, 0, 4, 0, 0, 0, 6, 0, 0, 0, 4, 0, 0, 0, 3, 0, 0, 0, 8, 0, 0, 0, 255, 255, 255, 255, 255, 255, 255, 255, 255, 255, 255, 255, 255, 255, 255, 255, 1, 0, 0, 0, 9, 0, 0, 0, 4, 0, 0, 0, 1, 0, 0, 0, 4, 0, 0, 0, 2, 0, 0, 0, 2, 0, 0, 0, 4, 0, 0, 0, 6, 0, 0, 0, 255, 255, 255, 255, 255, 255, 255, 255, 255, 255, 255, 255, 255, 255, 255, 255, 255, 255, 255, 255, 255, 255, 255, 255, 255, 255, 255, 255, 8, 0, 0, 0, 1, 0, 0, 0, 3, 0, 0, 0, 8, 0, 0, 0, 6, 0, 0, 0, 1, 0, 0, 0, 8, 0, 0, 0, 4, 0, 0, 0, 6, 0, 0, 0, 6, 0, 0, 0, 10, 0, 0, 0, 1, 0, 0, 0, 255, 255, 255, 255, 255, 255, 255, 255, 255, 255, 255, 255, 255, 255, 255, 255, 10, 0, 0, 0, 1, 0, 0, 0, 0, 0, 0, 0, 10, 0, 0, 0, 0, 0, 0, 0, 6, 0, 0, 0, 6, 0, 0, 0, 0, 0, 0, 0, 4, 0, 0, 0, 255, 255, 255, 255, 255, 255, 255, 255, 255, 255, 255, 255, 255, 255, 255, 255, 255, 255, 255, 255, 255, 255, 255, 255, 255, 255, 255, 255, 4, 0, 0, 0, 6, 0, 0, 0, 3, 0, 0, 0, 4, 0, 0, 0, 3, 0, 0, 0, 8, 0, 0, 0, 6, 0, 0, 0, 10, 0, 0, 0, 3, 0, 0, 0, 0, 0, 0, 0, 3, 0, 0, 0, 9, 0, 0, 0, 10, 0, 0, 0, 9, 0, 0, 0, 3, 0, 0, 0, 255, 255, 255, 255, 10, 0, 0, 0, 9, 0, 0, 0, 4, 0, 0, 0, 6, 0, 0, 0, 10, 0, 0, 0, 4, 0, 0, 0, 255, 255, 255, 255, 255, 255, 255, 255, 255, 255, 255, 255, 255, 255, 255, 255, 255, 255, 255, 255, 255, 255, 255, 255, 255, 255, 255, 255, 255, 255, 255, 255, 255, 255, 255, 255, 255, 255, 255, 255, 4, 0, 0, 0, 9, 0, 0, 0, 5, 0, 0, 0, 7, 0, 0, 0, 6, 0, 0, 0, 11, 0, 0, 0, 255, 255, 255, 255, 255, 255, 255, 255, 255, 255, 255, 255, 255, 255, 255, 255, 255, 255, 255, 255, 255, 255, 255, 255, 255, 255, 255, 255, 255, 255, 255, 255, 255, 255, 255, 255, 255, 255, 255, 255, 0, 0, 0, 0, 8, 0, 0, 0, 3, 0, 0, 0, 4, 0, 0, 0, 9, 0, 0, 0, 5, 0, 0, 0, 11, 0, 0, 0, 7, 0, 0, 0, 6, 0, 0, 0, 255, 255, 255, 255, 255, 255, 255, 255, 255, 255, 255, 255, 255, 255, 255, 255, 255, 255, 255, 255, 255, 255, 255, 255, 255, 255, 255, 255, 5, 0, 0, 0, 0, 0, 0, 0, 1, 0, 0, 0, 5, 0, 0, 0, 4, 0, 0, 0, 0, 0, 0, 0, 7, 0, 0, 0, 6, 0, 0, 0, 11, 0, 0, 0, 255, 255, 255, 255, 255, 255, 255, 255, 255, 255, 255, 255, 255, 255, 255, 255, 255, 255, 255, 255, 255, 255, 255, 255, 255, 255, 255, 255, 11, 0, 0, 0, 7, 0, 0, 0, 6, 0, 0, 0, 8, 0, 0, 0, 3, 0, 0, 0, 4, 0, 0, 0, 3, 0, 0, 0, 5, 0, 0, 0, 4, 0, 0, 0, 3, 0, 0, 0, 1, 0, 0, 0, 5, 0, 0, 0, 255, 255, 255, 255, 255, 255, 255, 255, 255, 255, 255, 255, 255, 255, 255, 255, 9, 0, 0, 0, 5, 0, 0, 0, 4, 0, 0, 0, 10, 0, 0, 0, 1, 0, 0, 0, 2, 0, 0, 0, 7, 0, 0, 0, 6, 0, 0, 0, 11, 0, 0, 0, 255, 255, 255, 255, 255, 255, 255, 255, 255, 255, 255, 255, 255, 255, 255, 255, 255, 255, 255, 255, 255, 255, 255, 255, 255, 255, 255, 255, 6, 0, 0, 0, 11, 0, 0, 0, 7, 0, 0, 0, 1, 0, 0, 0, 2, 0, 0, 0, 10, 0, 0, 0, 0, 0, 0, 0, 8, 0, 0, 0, 3, 0, 0, 0, 4, 0, 0, 0, 9, 0, 0, 0, 5, 0, 0, 0, 255, 255, 255, 255, 255, 255, 255, 255, 255, 255, 255, 255, 255, 255, 255, 255, 7, 0, 0, 0, 6, 0, 0, 0, 11, 0, 0, 0, 5, 0, 0, 0, 4, 0, 0, 0, 10, 0, 0, 0, 4, 0, 0, 0, 2, 0, 0, 0, 10, 0, 0, 0, 4, 0, 0, 0, 0, 0, 0, 0, 2, 0, 0, 0, 255, 255, 255, 255, 255, 255, 255, 255, 255, 255, 255, 255, 255, 255, 255, 255, 3, 0, 0, 0, 4, 0, 0, 0, 8, 0, 0, 0, 3, 0, 0, 0, 5, 0, 0, 0, 4, 0, 0, 0, 3, 0, 0, 0, 2, 0, 0, 0, 5, 0, 0, 0, 10, 0, 0, 0, 5, 0, 0, 0, 2, 0, 0, 0, 11, 0, 0, 0, 7, 0, 0, 0, 6, 0, 0, 0, 255, 255, 255, 255, 7, 0, 0, 0, 2, 0, 0, 0, 3, 0, 0, 0, 7, 0, 0, 0, 6, 0, 0, 0, 2, 0, 0, 0, 5, 0, 0, 0, 4, 0, 0, 0, 9, 0, 0, 0, 255, 255, 255, 255, 255, 255, 255, 255, 255, 255, 255, 255, 255, 255, 255, 255, 255, 255, 255, 255, 255, 255, 255, 255, 255, 255, 255, 255, 9, 0, 0, 0, 5, 0, 0, 0, 4, 0, 0, 0, 0, 0, 0, 0, 8, 0, 0, 0, 6, 0, 0, 0, 0, 0, 0, 0, 6, 0, 0, 0, 2, 0, 0, 0, 6, 0, 0, 0, 8, 0, 0, 0, 7, 0, 0, 0, 255, 255, 255, 255, 255, 255, 255, 255, 255, 255, 255, 255, 255, 255, 255, 255, 3, 0, 0, 0, 6, 0, 0, 0, 2, 0, 0, 0, 3, 0, 0, 0, 7, 0, 0, 0, 6, 0, 0, 0, 1, 0, 0, 0, 5, 0, 0, 0, 0, 0, 0, 0, 5, 0, 0, 0, 4, 0, 0, 0, 0, 0, 0, 0, 255, 255, 255, 255, 255, 255, 255, 255, 255, 255, 255, 255, 255, 255, 255, 255, 6, 0, 0, 0, 2, 0, 0, 0, 8, 0, 0, 0, 6, 0, 0, 0, 8, 0, 0, 0, 7, 0, 0, 0, 2, 0, 0, 0, 1, 0, 0, 0, 8, 0, 0, 0, 4, 0, 0, 0, 8, 0, 0, 0, 5, 0, 0, 0, 1, 0, 0, 0, 5, 0, 0, 0, 8, 0, 0, 0, 255, 255, 255, 255, 9, 0, 0, 0, 5, 0, 0, 0, 4, 0, 0, 0, 10, 0, 0, 0, 1, 0, 0, 0, 6, 0, 0, 0, 1, 0, 0, 0, 7, 0, 0, 0, 6, 0, 0, 0, 1, 0, 0, 0, 3, 0, 0, 0, 7, 0, 0, 0, 255, 255, 255, 255, 255, 255, 255, 255, 255, 255, 255, 255, 255, 255, 255, 255, 1, 0, 0, 0, 6, 0, 0, 0, 10, 0, 0, 0, 1, 0, 0, 0, 7, 0, 0, 0, 6, 0, 0, 0, 1, 0, 0, 0, 0, 0, 0, 0, 7, 0, 0, 0, 8, 0, 0, 0, 7, 0, 0, 0, 0, 0, 0, 0, 9, 0, 0, 0, 5, 0, 0, 0, 4, 0, 0, 0, 255, 255, 255, 255, 4, 0, 0, 0, 0, 0, 0, 0, 10, 0, 0, 0, 4, 0, 0, 0, 10, 0, 0, 0, 5, 0, 0, 0, 0, 0, 0, 0, 3, 0, 0, 0, 10, 0, 0, 0, 6, 0, 0, 0, 10, 0, 0, 0, 7, 0, 0, 0, 3, 0, 0, 0, 7, 0, 0, 0, 10, 0, 0, 0, 255, 255, 255, 255, 7, 0, 0, 0, 6, 0, 0, 0, 10, 0, 0, 0, 7, 0, 0, 0, 10, 0, 0, 0, 8, 0, 0, 0, 5, 0, 0, 0, 4, 0, 0, 0, 10, 0, 0, 0, 4, 0, 0, 0, 8, 0, 0, 0, 10, 0, 0, 0, 255, 255, 255, 255, 255, 255, 255, 255, 255, 255, 255, 255, 255, 255, 255, 255, 6, 0, 0, 0, 9, 0, 0, 0, 5, 0, 0, 0, 6, 0, 0, 0, 11, 0, 0, 0, 9, 0, 0, 0, 11, 0, 0, 0, 8, 0, 0, 0, 9, 0, 0, 0, 255, 255, 255, 255, 255, 255, 255, 255, 255, 255, 255, 255, 255, 255, 255, 255, 255, 255, 255, 255, 255, 255, 255, 255, 255, 255, 255, 255, 3, 0, 0, 0, 6, 0, 0, 0, 11, 0, 0, 0, 0, 0, 0, 0, 6, 0, 0, 0, 3, 0, 0, 0, 0, 0, 0, 0, 5, 0, 0, 0, 6, 0, 0, 0, 0, 0, 0, 0, 9, 0, 0, 0, 5, 0, 0, 0, 255, 255, 255, 255, 255, 255, 255, 255, 255, 255, 255, 255, 255, 255, 255, 255, 0, 0, 0, 0, 11, 0, 0, 0, 8, 0, 0, 0, 0, 0, 0, 0, 5, 0, 0, 0, 11, 0, 0, 0, 0, 0, 0, 0, 1, 0, 0, 0, 5, 0, 0, 0, 5, 0, 0, 0, 6, 0, 0, 0, 11, 0, 0, 0, 255, 255, 255, 255, 255, 255, 255, 255, 255, 255, 255, 255, 255, 255, 255, 255, 6, 0, 0, 0, 11, 0, 0, 0, 3, 0, 0, 0, 6, 0, 0, 0, 3, 0, 0, 0, 5, 0, 0, 0, 5, 0, 0, 0, 3, 0, 0, 0, 1, 0, 0, 0, 255, 255, 255, 255, 255, 255, 255, 255, 255, 255, 255, 255, 255, 255, 255, 255, 255, 255, 255, 255, 255, 255, 255, 255, 255, 255, 255, 255, 1, 0, 0, 0, 2, 0, 0, 0, 10, 0, 0, 0, 9, 0, 0, 0, 5, 0, 0, 0, 11, 0, 0, 0, 9, 0, 0, 0, 11, 0, 0, 0, 8, 0, 0, 0, 11, 0, 0, 0, 5, 0, 0, 0, 6, 0, 0, 0, 255, 255, 255, 255, 255, 255, 255, 255, 255, 255, 255, 255, 255, 255, 255, 255, 0, 0, 0, 0, 11, 0, 0, 0, 3, 0, 0, 0, 0, 0, 0, 0, 6, 0, 0, 0, 11, 0, 0, 0, 0, 0, 0, 0, 9, 0, 0, 0, 6, 0, 0, 0, 5, 0, 0, 0, 6, 0, 0, 0, 9, 0, 0, 0, 1, 0, 0, 0, 2, 0, 0, 0, 10, 0, 0, 0, 255, 255, 255, 255, 11, 0, 0, 0, 8, 0, 0, 0, 5, 0, 0, 0, 11, 0, 0, 0, 5, 0, 0, 0, 6, 0, 0, 0, 8, 0, 0, 0, 0, 0, 0, 0, 5, 0, 0, 0, 10, 0, 0, 0, 5, 0, 0, 0, 2, 0, 0, 0, 0, 0, 0, 0, 2, 0, 0, 0, 5, 0, 0, 0, 255, 255, 255, 255, 6, 0, 0, 0, 11, 0, 0, 0, 3, 0, 0, 0, 6, 0, 0, 0, 3, 0, 0, 0, 5, 0, 0, 0, 2, 0, 0, 0, 10, 0, 0, 0, 3, 0, 0, 0, 10, 0, 0, 0, 5, 0, 0, 0, 3, 0, 0, 0, 255, 255, 255, 255, 255, 255, 255, 255, 255, 255, 255, 255, 255, 255, 255, 255, 5, 0, 0, 0, 8, 0, 0, 0, 9, 0, 0, 0, 5, 0, 0, 0, 2, 0, 0, 0, 8, 0, 0, 0, 5, 0, 0, 0, 6, 0, 0, 0, 2, 0, 0, 0, 3, 0, 0, 0, 8, 0, 0, 0, 2, 0, 0, 0, 255, 255, 255, 255, 255, 255, 255, 255, 255, 255, 255, 255, 255, 255, 255, 255, 9, 0, 0, 0, 5, 0, 0, 0, 6, 0, 0, 0, 9, 0, 0, 0, 6, 0, 0, 0, 0, 0, 0, 0, 0, 0, 0, 0, 6, 0, 0, 0, 2, 0, 0, 0, 255, 255, 255, 255, 255, 255, 255, 255, 255, 255, 255, 255, 255, 255, 255, 255, 255, 255, 255, 255, 255, 255, 255, 255, 255, 255, 255, 255, 1, 0, 0, 0, 5, 0, 0, 0, 8, 0, 0, 0, 1, 0, 0, 0, 8, 0, 0, 0, 0, 0, 0, 0, 5, 0, 0, 0, 6, 0, 0, 0, 8, 0, 0, 0, 3, 0, 0, 0, 8, 0, 0, 0, 2, 0, 0, 0, 6, 0, 0, 0, 2, 0, 0, 0, 8, 0, 0, 0, 255, 255, 255, 255, 1, 0, 0, 0, 5, 0, 0, 0, 6, 0, 0, 0, 2, 0, 0, 0, 1, 0, 0, 0, 6, 0, 0, 0, 255, 255, 255, 255, 255, 255, 255, 255, 255, 255, 255, 255, 255, 255, 255, 255, 255, 255, 255, 255, 255, 255, 255, 255, 255, 255, 255, 255, 255, 255, 255, 255, 255, 255, 255, 255, 255, 255, 255, 255, 1, 0, 0, 0, 3, 0, 0, 0, 6, 0, 0, 0, 1, 0, 0, 0, 6, 0, 0, 0, 10, 0, 0, 0, 3, 0, 0, 0, 8, 0, 0, 0, 6, 0, 0, 0, 5, 0, 0, 0, 6, 0, 0, 0, 9, 0, 0, 0, 8, 0, 0, 0, 9, 0, 0, 0, 6, 0, 0, 0, 255, 255, 255, 255, 10, 0, 0, 0, 1, 0, 0, 0, 0, 0, 0, 0, 10, 0, 0, 0, 0, 0, 0, 0, 6, 0, 0, 0, 9, 0, 0, 0, 5, 0, 0, 0, 0, 0, 0, 0, 5, 0, 0, 0, 6, 0, 0, 0, 0, 0, 0, 0, 255, 255, 255, 255, 255, 255, 255, 255, 255, 255, 255, 255, 255, 255, 255, 255, 0, 0, 0, 0, 3, 0, 0, 0, 8, 0, 0, 0, 5, 0, 0, 0, 6, 0, 0, 0, 10, 0, 0, 0, 255, 255, 255, 255, 255, 255, 255, 255, 255, 255, 255, 255, 255, 255, 255, 255, 255, 255, 255, 255, 255, 255, 255, 255, 255, 255, 255, 255, 255, 255, 255, 255, 255, 255, 255, 255, 255, 255, 255, 255, 10, 0, 0, 0, 5, 0, 0, 0, 6, 0, 0, 0, 255, 255, 255, 255, 255, 255, 255, 255, 255, 255, 255, 255, 255, 255, 255, 255, 255, 255, 255, 255, 255, 255, 255, 255, 255, 255, 255, 255, 255, 255, 255, 255, 255, 255, 255, 255, 255, 255, 255, 255, 255, 255, 255, 255, 255, 255, 255, 255, 255, 255, 255, 255, 11, 0, 0, 0, 5, 0, 0, 0, 10, 0, 0, 0, 7, 0, 0, 0, 5, 0, 0, 0, 11, 0, 0, 0, 255, 255, 255, 255, 255, 255, 255, 255, 255, 255, 255, 255, 255, 255, 255, 255, 255, 255, 255, 255, 255, 255, 255, 255, 255, 255, 255, 255, 255, 255, 255, 255, 255, 255, 255, 255, 255, 255, 255, 255, 11, 0, 0, 0, 5, 0, 0, 0, 10, 0, 0, 0, 11, 0, 0, 0, 7, 0, 0, 0, 5, 0, 0, 0, 8, 0, 0, 0, 3, 0, 0, 0, 0, 0, 0, 0, 255, 255, 255, 255, 255, 255, 255, 255, 255, 255, 255, 255, 255, 255, 255, 255, 255, 255, 255, 255, 255, 255, 255, 255, 255, 255, 255, 255, 5, 0, 0, 0, 11, 0, 0, 0, 7, 0, 0, 0, 5, 0, 0, 0, 10, 0, 0, 0, 11, 0, 0, 0, 1, 0, 0, 0, 9, 0, 0, 0, 0, 0, 0, 0, 255, 255, 255, 255, 255, 255, 255, 255, 255, 255, 255, 255, 255, 255, 255, 255, 255, 255, 255, 255, 255, 255, 255, 255, 255, 255, 255, 255, 10, 0, 0, 0, 7, 0, 0, 0, 5, 0, 0, 0, 10, 0, 0, 0, 11, 0, 0, 0, 7, 0, 0, 0, 9, 0, 0, 0, 8, 0, 0, 0, 1, 0, 0, 0, 8, 0, 0, 0, 3, 0, 0, 0, 1, 0, 0, 0, 255, 255, 255, 255, 255, 255, 255, 255, 255, 255, 255, 255, 255, 255, 255, 255, 11, 0, 0, 0, 1, 0, 0, 0, 2, 0, 0, 0, 11, 0, 0, 0, 7, 0, 0, 0, 1, 0, 0, 0, 7, 0, 0, 0, 5, 0, 0, 0, 1, 0, 0, 0, 255, 255, 255, 255, 255, 255, 255, 255, 255, 255, 255, 255, 255, 255, 255, 255, 255, 255, 255, 255, 255, 255, 255, 255, 255, 255, 255, 255, 0, 0, 0, 0, 8, 0, 0, 0, 3, 0, 0, 0, 1, 0, 0, 0, 2, 0, 0, 0, 7, 0, 0, 0, 1, 0, 0, 0, 7, 0, 0, 0, 5, 0, 0, 0, 7, 0, 0, 0, 2, 0, 0, 0, 11, 0, 0, 0, 255, 255, 255, 255, 255, 255, 255, 255, 255, 255, 255, 255, 255, 255, 255, 255, 9, 0, 0, 0, 7, 0, 0, 0, 5, 0, 0, 0, 9, 0, 0, 0, 2, 0, 0, 0, 7, 0, 0, 0, 9, 0, 0, 0, 0, 0, 0, 0, 2, 0, 0, 0, 2, 0, 0, 0, 11, 0, 0, 0, 7, 0, 0, 0, 255, 255, 255, 255, 255, 255, 255, 255, 255, 255, 255, 255, 255, 255, 255, 255, 7, 0, 0, 0, 5, 0, 0, 0, 2, 0, 0, 0, 7, 0, 0, 0, 2, 0, 0, 0, 11, 0, 0, 0, 5, 0, 0, 0, 9, 0, 0, 0, 2, 0, 0, 0, 3, 0, 0, 0, 2, 0, 0, 0, 8, 0, 0, 0, 9, 0, 0, 0, 8, 0, 0, 0, 2, 0, 0, 0, 255, 255, 255, 255, 2, 0, 0, 0, 5, 0, 0, 0, 10, 0, 0, 0, 2, 0, 0, 0, 3, 0, 0, 0, 5, 0, 0, 0, 3, 0, 0, 0, 7, 0, 0, 0, 5, 0, 0, 0, 255, 255, 255, 255, 255, 255, 255, 255, 255, 255, 255, 255, 255, 255, 255, 255, 255, 255, 255, 255, 255, 255, 255, 255, 255, 255, 255, 255, 8, 0, 0, 0, 2, 0, 0, 0, 0, 0, 0, 0, 8, 0, 0, 0, 5, 0, 0, 0, 2, 0, 0, 0, 8, 0, 0, 0, 7, 0, 0, 0, 5, 0, 0, 0, 10, 0, 0, 0, 2, 0, 0, 0, 5, 0, 0, 0, 255, 255, 255, 255, 255, 255, 255, 255, 255, 255, 255, 255, 255, 255, 255, 255, 9, 0, 0, 0, 0, 0, 0, 0, 1, 0, 0, 0, 5, 0, 0, 0, 10, 0, 0, 0, 3, 0, 0, 0, 5, 0, 0, 0, 3, 0, 0, 0, 7, 0, 0, 0, 3, 0, 0, 0, 10, 0, 0, 0, 2, 0, 0, 0, 255, 255, 255, 255, 255, 255, 255, 255, 255, 255, 255, 255, 255, 255, 255, 255, 9, 0, 0, 0, 8, 0, 0, 0, 2, 0, 0, 0, 9, 0, 0, 0, 2, 0, 0, 0, 1, 0, 0, 0, 8, 0, 0, 0, 7, 0, 0, 0, 2, 0, 0, 0, 10, 0, 0, 0, 2, 0, 0, 0, 5, 0, 0, 0, 7, 0, 0, 0, 5, 0, 0, 0, 2, 0, 0, 0, 255, 255, 255, 255, 1, 0, 0, 0, 3, 0, 0, 0, 5, 0, 0, 0, 3, 0, 0, 0, 7, 0, 0, 0, 5, 0, 0, 0, 255, 255, 255, 255, 255, 255, 255, 255, 255, 255, 255, 255, 255, 255, 255, 255, 255, 255, 255, 255, 255, 255, 255, 255, 255, 255, 255, 255, 255, 255, 255, 255, 255, 255, 255, 255, 255, 255, 255, 255, 0, 0, 0, 0, 8, 0, 0, 0, 7, 0, 0, 0, 0, 0, 0, 0, 7, 0, 0, 0, 1, 0, 0, 0, 1, 0, 0, 0, 7, 0, 0, 0, 5, 0, 0, 0, 255, 255, 255, 255, 255, 255, 255, 255, 255, 255, 255, 255, 255, 255, 255, 255, 255, 255, 255, 255, 255, 255, 255, 255, 255, 255, 255, 255, 9, 0, 0, 0, 0, 0, 0, 0, 3, 0, 0, 0, 9, 0, 0, 0, 3, 0, 0, 0, 5, 0, 0, 0, 5, 0, 0, 0, 3, 0, 0, 0, 7, 0, 0, 0, 255, 255, 255, 255, 255, 255, 255, 255, 255, 255, 255, 255, 255, 255, 255, 255, 255, 255, 255, 255, 255, 255, 255, 255, 255, 255, 255, 255, 9, 0, 0, 0, 8, 0, 0, 0, 7, 0, 0, 0, 5, 0, 0, 0, 9, 0, 0, 0, 7, 0, 0, 0, 255, 255, 255, 255, 255, 255, 255, 255, 255, 255, 255, 255, 255, 255, 255, 255, 255, 255, 255, 255, 255, 255, 255, 255, 255, 255, 255, 255, 255, 255, 255, 255, 255, 255, 255, 255, 255, 255, 255, 255, 5, 0, 0, 0, 8, 0, 0, 0, 4, 0, 0, 0, 5, 0, 0, 0, 10, 0, 0, 0, 8, 0, 0, 0, 10, 0, 0, 0, 11, 0, 0, 0, 8, 0, 0, 0, 255, 255, 255, 255, 255, 255, 255, 255, 255, 255, 255, 255, 255, 255, 255, 255, 255, 255, 255, 255, 255, 255, 255, 255, 255, 255, 255, 255, 5, 0, 0, 0, 0, 0, 0, 0, 4, 0, 0, 0, 5, 0, 0, 0, 11, 0, 0, 0, 0, 0, 0, 0, 5, 0, 0, 0, 10, 0, 0, 0, 11, 0, 0, 0, 11, 0, 0, 0, 3, 0, 0, 0, 0, 0, 0, 0, 255, 255, 255, 255, 255, 255, 255, 255, 255, 255, 255, 255, 255, 255, 255, 255, 0, 0, 0, 0, 1, 0, 0, 0, 9, 0, 0, 0, 8, 0, 0, 0, 4, 0, 0, 0, 10, 0, 0, 0, 8, 0, 0, 0, 10, 0, 0, 0, 11, 0, 0, 0, 10, 0, 0, 0, 4, 0, 0, 0, 5, 0, 0, 0, 255, 255, 255, 255, 255, 255, 255, 255, 255, 255, 255, 255, 255, 255, 255, 255, 10, 0, 0, 0, 11, 0, 0, 0, 4, 0, 0, 0, 10, 0, 0, 0, 4, 0, 0, 0, 5, 0, 0, 0, 11, 0, 0, 0, 3, 0, 0, 0, 4, 0, 0, 0, 9, 0, 0, 0, 4, 0, 0, 0, 1, 0, 0, 0, 3, 0, 0, 0, 1, 0, 0, 0, 4, 0, 0, 0, 255, 255, 255, 255, 2, 0, 0, 0, 5, 0, 0, 0, 1, 0, 0, 0, 2, 0, 0, 0, 8, 0, 0, 0, 5, 0, 0, 0, 2, 0, 0, 0, 11, 0, 0, 0, 8, 0, 0, 0, 4, 0, 0, 0, 5, 0, 0, 0, 8, 0, 0, 0, 255, 255, 255, 255, 255, 255, 255, 255, 255, 255, 255, 255, 255, 255, 255, 255, 0, 0, 0, 0, 4, 0, 0, 0, 11, 0, 0, 0, 0, 0, 0, 0, 11, 0, 0, 0, 3, 0, 0, 0, 4, 0, 0, 0, 5, 0, 0, 0, 11, 0, 0, 0, 2, 0, 0, 0, 11, 0, 0, 0, 1, 0, 0, 0, 5, 0, 0, 0, 1, 0, 0, 0, 11, 0, 0, 0, 255, 255, 255, 255, 0, 0, 0, 0, 2, 0, 0, 0, 5, 0, 0, 0, 0, 0, 0, 0, 5, 0, 0, 0, 9, 0, 0, 0, 2, 0, 0, 0, 11, 0, 0, 0, 5, 0, 0, 0, 4, 0, 0, 0, 5, 0, 0, 0, 8, 0, 0, 0, 11, 0, 0, 0, 8, 0, 0, 0, 5, 0, 0, 0, 255, 255, 255, 255, 9, 0, 0, 0, 4, 0, 0, 0, 5, 0, 0, 0, 2, 0, 0, 0, 11, 0, 0, 0, 3, 0, 0, 0, 255, 255, 255, 255, 255, 255, 255, 255, 255, 255, 255, 255, 255, 255, 255, 255, 255, 255, 255, 255, 255, 255, 255, 255, 255, 255, 255, 255, 255, 255, 255, 255, 255, 255, 255, 255, 255, 255, 255, 255, 2, 0, 0, 0, 5, 0, 0, 0, 10, 0, 0, 0, 3, 0, 0, 0, 5, 0, 0, 0, 2, 0, 0, 0, 3, 0, 0, 0, 4, 0, 0, 0, 5, 0, 0, 0, 3, 0, 0, 0, 8, 0, 0, 0, 4, 0, 0, 0, 255, 255, 255, 255, 255, 255, 255, 255, 255, 255, 255, 255, 255, 255, 255, 255, 5, 0, 0, 0, 10, 0, 0, 0, 2, 0, 0, 0, 5, 0, 0, 0, 2, 0, 0, 0, 4, 0, 0, 0, 4, 0, 0, 0, 2, 0, 0, 0, 0, 0, 0, 0, 255, 255, 255, 255, 255, 255, 255, 255, 255, 255, 255, 255, 255, 255, 255, 255, 255, 255, 255, 255, 255, 255, 255, 255, 255, 255, 255, 255, 3, 0, 0, 0, 10, 0, 0, 0, 2, 0, 0, 0, 3, 0, 0, 0, 5, 0, 0, 0, 10, 0, 0, 0, 3, 0, 0, 0, 8, 0, 0, 0, 5, 0, 0, 0, 4, 0, 0, 0, 5, 0, 0, 0, 8, 0, 0, 0, 0, 0, 0, 0, 1, 0, 0, 0, 9, 0, 0, 0, 255, 255, 255, 255, 5, 0, 0, 0, 10, 0, 0, 0, 2, 0, 0, 0, 5, 0, 0, 0, 2, 0, 0, 0, 4, 0, 0, 0, 1, 0, 0, 0, 9, 0, 0, 0, 2, 0, 0, 0, 9, 0, 0, 0, 4, 0, 0, 0, 2, 0, 0, 0, 255, 255, 255, 255, 255, 255, 255, 255, 255, 255, 255, 255, 255, 255, 255, 255, 8, 0, 0, 0, 4, 0, 0, 0, 5, 0, 0, 0, 8, 0, 0, 0, 5, 0, 0, 0, 3, 0, 0, 0, 3, 0, 0, 0, 5, 0, 0, 0, 1, 0, 0, 0, 255, 255, 255, 255, 255, 255, 255, 255, 255, 255, 255, 255, 255, 255, 255, 255, 255, 255, 255, 255, 255, 255, 255, 255, 255, 255, 255, 255, 0, 0, 0, 0, 4, 0, 0, 0, 5, 0, 0, 0, 1, 0, 0, 0, 0, 0, 0, 0, 5, 0, 0, 0, 255, 255, 255, 255, 255, 255, 255, 255, 255, 255, 255, 255, 255, 255, 255, 255, 255, 255, 255, 255, 255, 255, 255, 255, 255, 255, 255, 255, 255, 255, 255, 255, 255, 255, 255, 255, 255, 255, 255, 255, 8, 0, 0, 0, 4, 0, 0, 0, 5, 0, 0, 0, 8, 0, 0, 0, 5, 0, 0, 0, 3, 0, 0, 0, 9, 0, 0, 0, 0, 0, 0, 0, 5, 0, 0, 0, 0, 0, 0, 0, 3, 0, 0, 0, 5, 0, 0, 0, 255, 255, 255, 255, 255, 255, 255, 255, 255, 255, 255, 255, 255, 255, 255, 255, 9, 0, 0, 0, 4, 0, 0, 0, 5, 0, 0, 0, 255, 255, 255, 255, 255, 255, 255, 255, 255, 255, 255, 255, 255, 255, 255, 255, 255, 255, 255, 255, 255, 255, 255, 255, 255, 255, 255, 255, 255, 255, 255, 255, 255, 255, 255, 255, 255, 255, 255, 255, 255, 255, 255, 255, 255, 255, 255, 255, 255, 255, 255, 255, 4, 0, 0, 0, 11, 0, 0, 0, 7, 0, 0, 0, 4, 0, 0, 0, 9, 0, 0, 0, 11, 0, 0, 0, 9, 0, 0, 0, 10, 0, 0, 0, 11, 0, 0, 0, 255, 255, 255, 255, 255, 255, 255, 255, 255, 255, 255, 255, 255, 255, 255, 255, 255, 255, 255, 255, 255, 255, 255, 255, 255, 255, 255, 255, 0, 0, 0, 0, 8, 0, 0, 0, 3, 0, 0, 0, 4, 0, 0, 0, 9, 0, 0, 0, 7, 0, 0, 0, 9, 0, 0, 0, 11, 0, 0, 0, 7, 0, 0, 0, 9, 0, 0, 0, 10, 0, 0, 0, 11, 0, 0, 0, 255, 255, 255, 255, 255, 255, 255, 255, 255, 255, 255, 255, 255, 255, 255, 255, 1, 0, 0, 0, 10, 0, 0, 0, 11, 0, 0, 0, 1, 0, 0, 0, 11, 0, 0, 0, 4, 0, 0, 0, 1, 0, 0, 0, 4, 0, 0, 0, 0, 0, 0, 0, 7, 0, 0, 0, 4, 0, 0, 0, 11, 0, 0, 0, 255, 255, 255, 255, 255, 255, 255, 255, 255, 255, 255, 255, 255, 255, 255, 255, 3, 0, 0, 0, 1, 0, 0, 0, 4, 0, 0, 0, 3, 0, 0, 0, 4, 0, 0, 0, 8, 0, 0, 0, 1, 0, 0, 0, 10, 0, 0, 0, 4, 0, 0, 0, 7, 0, 0, 0, 4, 0, 0, 0, 11, 0, 0, 0, 10, 0, 0, 0, 11, 0, 0, 0, 4, 0, 0, 0, 255, 255, 255, 255, 4, 0, 0, 0, 11, 0, 0, 0, 7, 0, 0, 0, 9, 0, 0, 0, 11, 0, 0, 0, 4, 0, 0, 0, 9, 0, 0, 0, 2, 0, 0, 0, 11, 0, 0, 0, 9, 0, 0, 0, 1, 0, 0, 0, 2, 0, 0, 0, 255, 255, 255, 255, 255, 255, 255, 255, 255, 255, 255, 255, 255, 255, 255, 255, 9, 0, 0, 0, 7, 0, 0, 0, 4, 0, 0, 0, 9, 0, 0, 0, 11, 0, 0, 0, 7, 0, 0, 0, 9, 0, 0, 0, 1, 0, 0, 0, 11, 0, 0, 0, 2, 0, 0, 0, 11, 0, 0, 0, 1, 0, 0, 0, 0, 0, 0, 0, 8, 0, 0, 0, 3, 0, 0, 0, 255, 255, 255, 255, 11, 0, 0, 0, 7, 0, 0, 0, 4, 0, 0, 0, 11, 0, 0, 0, 4, 0, 0, 0, 2, 0, 0, 0, 2, 0, 0, 0, 4, 0, 0, 0, 0, 0, 0, 0, 255, 255, 255, 255, 255, 255, 255, 255, 255, 255, 255, 255, 255, 255, 255, 255, 255, 255, 255, 255, 255, 255, 255, 255, 255, 255, 255, 255, 11, 0, 0, 0, 7, 0, 0, 0, 4, 0, 0, 0, 11, 0, 0, 0, 4, 0, 0, 0, 2, 0, 0, 0, 8, 0, 0, 0, 3, 0, 0, 0, 4, 0, 0, 0, 3, 0, 0, 0, 2, 0, 0, 0, 4, 0, 0, 0, 255, 255, 255, 255, 255, 255, 255, 255, 255, 255, 255, 255, 255, 255, 255, 255, 2, 0, 0, 0, 9, 0, 0, 0, 10, 0, 0, 0, 2, 0, 0, 0, 7, 0, 0, 0, 9, 0, 0, 0, 2, 0, 0, 0, 3, 0, 0, 0, 7, 0, 0, 0, 7, 0, 0, 0, 4, 0, 0, 0, 9, 0, 0, 0, 255, 255, 255, 255, 255, 255, 255, 255, 255, 255, 255, 255, 255, 255, 255, 255, 9, 0, 0, 0, 10, 0, 0, 0, 7, 0, 0, 0, 9, 0, 0, 0, 7, 0, 0, 0, 4, 0, 0, 0, 10, 0, 0, 0, 2, 0, 0, 0, 7, 0, 0, 0, 8, 0, 0, 0, 7, 0, 0, 0, 0, 0, 0, 0, 2, 0, 0, 0, 0, 0, 0, 0, 7, 0, 0, 0, 255, 255, 255, 255, 3, 0, 0, 0, 7, 0, 0, 0, 10, 0, 0, 0, 3, 0, 0, 0, 10, 0, 0, 0, 2, 0, 0, 0, 7, 0, 0, 0, 4, 0, 0, 0, 10, 0, 0, 0, 1, 0, 0, 0, 10, 0, 0, 0, 0, 0, 0, 0, 4, 0, 0, 0, 0, 0, 0, 0, 10, 0, 0, 0, 255, 255, 255, 255, 1, 0, 0, 0, 10, 0, 0, 0, 2, 0, 0, 0, 8, 0, 0, 0, 7, 0, 0, 0, 4, 0, 0, 0, 255, 255, 255, 255, 255, 255, 255, 255, 255, 255, 255, 255, 255, 255, 255, 255, 255, 255, 255, 255, 255, 255, 255, 255, 255, 255, 255, 255, 255, 255, 255, 255, 255, 255, 255, 255, 255, 255, 255, 255, 4, 0, 0, 0, 9, 0, 0, 0, 1, 0, 0, 0, 4, 0, 0, 0, 1, 0, 0, 0, 7, 0, 0, 0, 7, 0, 0, 0, 1, 0, 0, 0, 3, 0, 0, 0, 255, 255, 255, 255, 255, 255, 255, 255, 255, 255, 255, 255, 255, 255, 255, 255, 255, 255, 255, 255, 255, 255, 255, 255, 255, 255, 255, 255, 4, 0, 0, 0, 9, 0, 0, 0, 1, 0, 0, 0, 4, 0, 0, 0, 1, 0, 0, 0, 7, 0, 0, 0, 0, 0, 0, 0, 8, 0, 0, 0, 1, 0, 0, 0, 8, 0, 0, 0, 7, 0, 0, 0, 1, 0, 0, 0, 255, 255, 255, 255, 255, 255, 255, 255, 255, 255, 255, 255, 255, 255, 255, 255, 4, 0, 0, 0, 0, 0, 0, 0, 3, 0, 0, 0, 7, 0, 0, 0, 4, 0, 0, 0, 3, 0, 0, 0, 255, 255, 255, 255, 255, 255, 255, 255, 255, 255, 255, 255, 255, 255, 255, 255, 255, 255, 255, 255, 255, 255, 255, 255, 255, 255, 255, 255, 255, 255, 255, 255, 255, 255, 255, 255, 255, 255, 255, 255, 4, 0, 0, 0, 8, 0, 0, 0, 7, 0, 0, 0, 255, 255, 255, 255, 255, 255, 255, 255, 255, 255, 255, 255, 255, 255, 255, 255, 255, 255, 255, 255, 255, 255, 255, 255, 255, 255, 255, 255, 255, 255, 255, 255, 255, 255, 255, 255, 255, 255, 255, 255, 255, 255, 255, 255, 255, 255, 255, 255, 255, 255, 255, 255, 9, 0, 0, 0, 10, 0, 0, 0, 8, 0, 0, 0, 10, 0, 0, 0, 11, 0, 0, 0, 8, 0, 0, 0, 255, 255, 255, 255, 255, 255, 255, 255, 255, 255, 255, 255, 255, 255, 255, 255, 255, 255, 255, 255, 255, 255, 255, 255, 255, 255, 255, 255, 255, 255, 255, 255, 255, 255, 255, 255, 255, 255, 255, 255, 3, 0, 0, 0, 0, 0, 0, 0, 9, 0, 0, 0, 3, 0, 0, 0, 9, 0, 0, 0, 11, 0, 0, 0, 11, 0, 0, 0, 9, 0, 0, 0, 10, 0, 0, 0, 255, 255, 255, 255, 255, 255, 255, 255, 255, 255, 255, 255, 255, 255, 255, 255, 255, 255, 255, 255, 255, 255, 255, 255, 255, 255, 255, 255, 0, 0, 0, 0, 1, 0, 0, 0, 10, 0, 0, 0, 0, 0, 0, 0, 10, 0, 0, 0, 8, 0, 0, 0, 8, 0, 0, 0, 10, 0, 0, 0, 11, 0, 0, 0, 255, 255, 255, 255, 255, 255, 255, 255, 255, 255, 255, 255, 255, 255, 255, 255, 255, 255, 255, 255, 255, 255, 255, 255, 255, 255, 255, 255, 3, 0, 0, 0, 1, 0, 0, 0, 10, 0, 0, 0, 11, 0, 0, 0, 3, 0, 0, 0, 10, 0, 0, 0, 255, 255, 255, 255, 255, 255, 255, 255, 255, 255, 255, 255, 255, 255, 255, 255, 255, 255, 255, 255, 255, 255, 255, 255, 255, 255, 255, 255, 255, 255, 255, 255, 255, 255, 255, 255, 255, 255, 255, 255, 1, 0, 0, 0, 2, 0, 0, 0, 11, 0, 0, 0, 1, 0, 0, 0, 11, 0, 0, 0, 9, 0, 0, 0, 9, 0, 0, 0, 11, 0, 0, 0, 8, 0, 0, 0, 255, 255, 255, 255, 255, 255, 255, 255, 255, 255, 255, 255, 255, 255, 255, 255, 255, 255, 255, 255, 255, 255, 255, 255, 255, 255, 255, 255, 3, 0, 0, 0, 0, 0, 0, 0, 9, 0, 0, 0, 3, 0, 0, 0, 9, 0, 0, 0, 11, 0, 0, 0, 1, 0, 0, 0, 2, 0, 0, 0, 9, 0, 0, 0, 2, 0, 0, 0, 11, 0, 0, 0, 9, 0, 0, 0, 255, 255, 255, 255, 255, 255, 255, 255, 255, 255, 255, 255, 255, 255, 255, 255, 0, 0, 0, 0, 2, 0, 0, 0, 11, 0, 0, 0, 8, 0, 0, 0, 0, 0, 0, 0, 11, 0, 0, 0, 255, 255, 255, 255, 255, 255, 255, 255, 255, 255, 255, 255, 255, 255, 255, 255, 255, 255, 255, 255, 255, 255, 255, 255, 255, 255, 255, 255, 255, 255, 255, 255, 255, 255, 255, 255, 255, 255, 255, 255, 3, 0, 0, 0, 2, 0, 0, 0, 11, 0, 0, 0, 255, 255, 255, 255, 255, 255, 255, 255, 255, 255, 255, 255, 255, 255, 255, 255, 255, 255, 255, 255, 255, 255, 255, 255, 255, 255, 255, 255, 255, 255, 255, 255, 255, 255, 255, 255, 255, 255, 255, 255, 255, 255, 255, 255, 255, 255, 255, 255, 255, 255, 255, 255, 2, 0, 0, 0, 3, 0, 0, 0, 8, 0, 0, 0, 2, 0, 0, 0, 8, 0, 0, 0, 10, 0, 0, 0, 10, 0, 0, 0, 8, 0, 0, 0, 9, 0, 0, 0, 255, 255, 255, 255, 255, 255, 255, 255, 255, 255, 255, 255, 255, 255, 255, 255, 255, 255, 255, 255, 255, 255, 255, 255, 255, 255, 255, 255, 9, 0, 0, 0, 10, 0, 0, 0, 2, 0, 0, 0, 0, 0, 0, 0, 9, 0, 0, 0, 2, 0, 0, 0, 255, 255, 255, 255, 255, 255, 255, 255, 255, 255, 255, 255, 255, 255, 255, 255, 255, 255, 255, 255, 255, 255, 255, 255, 255, 255, 255, 255, 255, 255, 255, 255, 255, 255, 255, 255, 255, 255, 255, 255, 2, 0, 0, 0, 3, 0, 0, 0, 8, 0, 0, 0, 2, 0, 0, 0, 8, 0, 0, 0, 10, 0, 0, 0, 0, 0, 0, 0, 1, 0, 0, 0, 8, 0, 0, 0, 1, 0, 0, 0, 10, 0, 0, 0, 8, 0, 0, 0, 255, 255, 255, 255, 255, 255, 255, 255, 255, 255, 255, 255, 255, 255, 255, 255, 1, 0, 0, 0, 10, 0, 0, 0, 2, 0, 0, 0, 255, 255, 255, 255, 255, 255, 255, 255, 255, 255, 255, 255, 255, 255, 255, 255, 255, 255, 255, 255, 255, 255, 255, 255, 255, 255, 255, 255, 255, 255, 255, 255, 255, 255, 255, 255, 255, 255, 255, 255, 255, 255, 255, 255, 255, 255, 255, 255, 255, 255, 255, 255, 1, 0, 0, 0, 3, 0, 0, 0, 8, 0, 0, 0, 9, 0, 0, 0, 1, 0, 0, 0, 8, 0, 0, 0, 255, 255, 255, 255, 255, 255, 255, 255, 255, 255, 255, 255, 255, 255, 255, 255, 255, 255, 255, 255, 255, 255, 255, 255, 255, 255, 255, 255, 255, 255, 255, 255, 255, 255, 255, 255, 255, 255, 255, 255, 0, 0, 0, 0, 9, 0, 0, 0, 1, 0, 0, 0, 255, 255, 255, 255, 255, 255, 255, 255, 255, 255, 255, 255, 255, 255, 255, 255, 255, 255, 255, 255, 255, 255, 255, 255, 255, 255, 255, 255, 255, 255, 255, 255, 255, 255, 255, 255, 255, 255, 255, 255, 255, 255, 255, 255, 255, 255, 255, 255, 255, 255, 255, 255, 0, 0, 0, 0, 3, 0, 0, 0, 8, 0, 0, 0, 255, 255, 255, 255, 255, 255, 255, 255, 255, 255, 255, 255, 255, 255, 255, 255, 255, 255, 255, 255, 255, 255, 255, 255, 255, 255, 255, 255, 255, 255, 255, 255, 255, 255, 255, 255, 255, 255, 255, 255, 255, 255, 255, 255, 255, 255, 255, 255, 255, 255, 255, 255, 255, 255, 255, 255, 255, 255, 255, 255, 255, 255, 255, 255, 255, 255, 255, 255, 255, 255, 255, 255, 255, 255, 255, 255, 255, 255, 255, 255, 255, 255, 255, 255, 255, 255, 255, 255, 255, 255, 255, 255, 255, 255, 255, 255, 255, 255, 255, 255, 255, 255, 255, 255, 255, 255, 255, 255, 255, 255, 255, 255, 255, 255, 255, 255};

.visible .entry _Z13matrixAditionP3XYZS0_i(
	.param .u64 .ptr .align 1 _Z13matrixAditionP3XYZS0_i_param_0,
	.param .u64 .ptr .align 1 _Z13matrixAditionP3XYZS0_i_param_1,
	.param .u32 _Z13matrixAditionP3XYZS0_i_param_2
)
{
	.reg .pred 	%p<2>;
	.reg .b32 	%r<6>;
	.reg .b32 	%f<7>;
	.reg .b64 	%rd<8>;

	ld.param.u64 	%rd1, [_Z13matrixAditionP3XYZS0_i_param_0];
	ld.param.u64 	%rd2, [_Z13matrixAditionP3XYZS0_i_param_1];
	ld.param.u32 	%r2, [_Z13matrixAditionP3XYZS0_i_param_2];
	mov.u32 	%r3, %tid.x;
	mov.u32 	%r4, %ntid.x;
	mov.u32 	%r5, %ctaid.x;
	mad.lo.s32 	%r1, %r4, %r5, %r3;
	setp.ge.s32 	%p1, %r1, %r2;
	@%p1 bra 	$L__BB0_2;
	cvta.to.global.u64 	%rd3, %rd2;
	cvta.to.global.u64 	%rd4, %rd1;
	mul.wide.s32 	%rd5, %r1, 12;
	add.s64 	%rd6, %rd3, %rd5;
	ld.global.f32 	%f1, [%rd6];
	add.f32 	%f2, %f1, 0f40000000;
	add.s64 	%rd7, %rd4, %rd5;
	st.global.f32 	[%rd7], %f2;
	ld.global.f32 	%f3, [%rd6+4];
	add.f32 	%f4, %f3, 0f40400000;
	st.global.f32 	[%rd7+4], %f4;
	ld.global.f32 	%f5, [%rd6+8];
	add.f32 	%f6, %f5, 0f00000000;
	st.global.f32 	[%rd7+8], %f6;
$L__BB0_2:
	ret;

}
	// .globl	_Z14PolygoniseCubeP8TRIANGLEP8GRIDCELLii
.visible .entry _Z14PolygoniseCubeP8TRIANGLEP8GRIDCELLii(
	.param .u64 .ptr .align 1 _Z14PolygoniseCubeP8TRIANGLEP8GRIDCELLii_param_0,
	.param .u64 .ptr .align 1 _Z14PolygoniseCubeP8TRIANGLEP8GRIDCELLii_param_1,
	.param .u32 _Z14PolygoniseCubeP8TRIANGLEP8GRIDCELLii_param_2,
	.param .u32 _Z14PolygoniseCubeP8TRIANGLEP8GRIDCELLii_param_3
)
{
	.local .align 16 .b8 	__local_depot1[144];
	.reg .b64 	%SP;
	.reg .b64 	%SPL;
	.reg .pred 	%p<98>;
	.reg .b16 	%rs<33>;
	.reg .b32 	%r<63>;
	.reg .b32 	%f<394>;
	.reg .b64 	%rd<26>;
	.reg .b64 	%fd<37>;

	mov.u64 	%SPL, __local_depot1;
	ld.param.u64 	%rd6, [_Z14PolygoniseCubeP8TRIANGLEP8GRIDCELLii_param_0];
	ld.param.u64 	%rd7, [_Z14PolygoniseCubeP8TRIANGLEP8GRIDCELLii_param_1];
	ld.param.u32 	%r10, [_Z14PolygoniseCubeP8TRIANGLEP8GRIDCELLii_param_2];
	ld.param.u32 	%r9, [_Z14PolygoniseCubeP8TRIANGLEP8GRIDCELLii_param_3];
	add.u64 	%rd1, %SPL, 0;
	mov.u32 	%r11, %tid.x;
	mov.u32 	%r12, %ntid.x;
	mov.u32 	%r13, %ctaid.x;
	mad.lo.s32 	%r1, %r12, %r13, %r11;
	setp.ge.s32 	%p1, %r1, %r10;
	@%p1 bra 	$L__BB1_78;
	cvta.to.global.u64 	%rd9, %rd7;
	mul.wide.s32 	%rd10, %r1, 104;
	add.s64 	%rd11, %rd9, %rd10;
	add.s64 	%rd2, %rd11, 96;
	ld.global.u32 	%r14, [%rd11+96];
	bfe.u32 	%r15, %r14, 0, 8;
	cvt.u16.u32 	%rs1, %r15;
	bfe.u32 	%r16, %r14, 8, 8;
	cvt.u16.u32 	%rs2, %r16;
	bfe.u32 	%r17, %r14, 16, 8;
	cvt.u16.u32 	%rs3, %r17;
	bfe.u32 	%r18, %r14, 24, 8;
	cvt.u16.u32 	%rs4, %r18;
	bfe.s32 	%r19, %r14, 0, 8;
	setp.gt.s32 	%p2, %r9, %r19;
	selp.u32 	%r20, 1, 0, %p2;
	bfe.s32 	%r21, %r14, 8, 8;
	setp.gt.s32 	%p3, %r9, %r21;
	or.b32  	%r22, %r20, 2;
	selp.b32 	%r23, %r22, %r20, %p3;
	bfe.s32 	%r24, %r14, 16, 8;
	setp.gt.s32 	%p4, %r9, %r24;
	or.b32  	%r25, %r23, 4;
	selp.b32 	%r26, %r25, %r23, %p4;
	bfe.s32 	%r27, %r14, 24, 8;
	setp.gt.s32 	%p5, %r9, %r27;
	or.b32  	%r28, %r26, 8;
	selp.b32 	%r29, %r28, %r26, %p5;
	ld.global.u32 	%r30, [%rd11+100];
	bfe.u32 	%r31, %r30, 0, 8;
	cvt.u16.u32 	%rs5, %r31;
	bfe.u32 	%r32, %r30, 8, 8;
	cvt.u16.u32 	%rs6, %r32;
	bfe.u32 	%r33, %r30, 16, 8;
	cvt.u16.u32 	%rs7, %r33;
	bfe.u32 	%r34, %r30, 24, 8;
	cvt.u16.u32 	%rs8, %r34;
	bfe.s32 	%r35, %r30, 0, 8;
	setp.gt.s32 	%p6, %r9, %r35;
	or.b32  	%r36, %r29, 16;
	selp.b32 	%r37, %r36, %r29, %p6;
	bfe.s32 	%r38, %r30, 8, 8;
	setp.gt.s32 	%p7, %r9, %r38;
	or.b32  	%r39, %r37, 32;
	selp.b32 	%r40, %r39, %r37, %p7;
	bfe.s32 	%r41, %r30, 16, 8;
	setp.gt.s32 	%p8, %r9, %r41;
	or.b32  	%r42, %r40, 64;
	selp.b32 	%r43, %r42, %r40, %p8;
	bfe.s32 	%r44, %r30, 24, 8;
	setp.gt.s32 	%p9, %r9, %r44;
	or.b32  	%r45, %r43, 128;
	selp.b32 	%r2, %r45, %r43, %p9;
	mul.wide.u32 	%rd12, %r2, 4;
	mov.u64 	%rd13, edgeTable;
	add.s64 	%rd14, %rd13, %rd12;
	ld.const.u32 	%r3, [%rd14];
	setp.eq.s32 	%p10, %r3, 0;
	@%p10 bra 	$L__BB1_78;
	and.b32  	%r46, %r3, 1;
	setp.eq.b32 	%p11, %r46, 1;
	not.pred 	%p12, %p11;
	@%p12 bra 	$L__BB1_8;
	cvt.rn.f32.s32 	%f1, %r9;
	ld.global.f32 	%f2, [%rd2+-96];
	ld.global.f32 	%f3, [%rd2+-92];
	ld.global.f32 	%f4, [%rd2+-88];
	ld.global.f32 	%f5, [%rd2+-84];
	ld.global.f32 	%f6, [%rd2+-80];
	ld.global.f32 	%f7, [%rd2+-76];
	cvt.s16.s8 	%rs9, %rs1;
	cvt.rn.f32.s16 	%f8, %rs9;
	cvt.s16.s8 	%rs10, %rs2;
	cvt.rn.f32.s16 	%f9, %rs10;
	setp.lt.f32 	%p13, %f1, %f8;
	sub.f32 	%f10, %f1, %f8;
	neg.f32 	%f193, %f10;
	selp.f32 	%f194, %f193, %f10, %p13;
	cvt.f64.f32 	%fd1, %f194;
	setp.lt.f64 	%p14, %fd1, 0d3EE4F8B588E368F1;
	mov.f32 	%f358, %f2;
	mov.f32 	%f359, %f3;
	mov.f32 	%f360, %f4;
	@%p14 bra 	$L__BB1_7;
	setp.lt.f32 	%p15, %f1, %f9;
	sub.f32 	%f195, %f1, %f9;
	neg.f32 	%f196, %f195;
	selp.f32 	%f197, %f196, %f195, %p15;
	cvt.f64.f32 	%fd2, %f197;
	setp.lt.f64 	%p16, %fd2, 0d3EE4F8B588E368F1;
	mov.f32 	%f358, %f5;
	mov.f32 	%f359, %f6;
	mov.f32 	%f360, %f7;
	@%p16 bra 	$L__BB1_7;
	setp.lt.f32 	%p17, %f8, %f9;
	sub.f32 	%f198, %f8, %f9;
	neg.f32 	%f199, %f198;
	selp.f32 	%f200, %f199, %f198, %p17;
	cvt.f64.f32 	%fd3, %f200;
	setp.lt.f64 	%p18, %fd3, 0d3EE4F8B588E368F1;
	mov.f32 	%f358, %f2;
	mov.f32 	%f359, %f3;
	mov.f32 	%f360, %f4;
	@%p18 bra 	$L__BB1_7;
	sub.f32 	%f201, %f9, %f8;
	div.rn.f32 	%f202, %f10, %f201;
	sub.f32 	%f203, %f5, %f2;
	fma.rn.f32 	%f358, %f203, %f202, %f2;
	sub.f32 	%f204, %f6, %f3;
	fma.rn.f32 	%f359, %f204, %f202, %f3;
	sub.f32 	%f205, %f7, %f4;
	fma.rn.f32 	%f360, %f205, %f202, %f4;
$L__BB1_7:
	st.local.v2.f32 	[%rd1], {%f358, %f359};
	st.local.f32 	[%rd1+8], %f360;
$L__BB1_8:
	and.b32  	%r47, %r3, 2;
	setp.eq.s32 	%p19, %r47, 0;
	@%p19 bra 	$L__BB1_14;
	cvt.rn.f32.s32 	%f17, %r9;
	ld.global.f32 	%f18, [%rd2+-84];
	ld.global.f32 	%f19, [%rd2+-80];
	ld.global.f32 	%f20, [%rd2+-76];
	ld.global.f32 	%f21, [%rd2+-72];
	ld.global.f32 	%f22, [%rd2+-68];
	ld.global.f32 	%f23, [%rd2+-64];
	cvt.s16.s8 	%rs11, %rs2;
	cvt.rn.f32.s16 	%f24, %rs11;
	cvt.s16.s8 	%rs12, %rs3;
	cvt.rn.f32.s16 	%f25, %rs12;
	setp.lt.f32 	%p20, %f17, %f24;
	sub.f32 	%f26, %f17, %f24;
	neg.f32 	%f206, %f26;
	selp.f32 	%f207, %f206, %f26, %p20;
	cvt.f64.f32 	%fd4, %f207;
	setp.lt.f64 	%p21, %fd4, 0d3EE4F8B588E368F1;
	mov.f32 	%f361, %f18;
	mov.f32 	%f362, %f19;
	mov.f32 	%f363, %f20;
	@%p21 bra 	$L__BB1_13;
	setp.lt.f32 	%p22, %f17, %f25;
	sub.f32 	%f208, %f17, %f25;
	neg.f32 	%f209, %f208;
	selp.f32 	%f210, %f209, %f208, %p22;
	cvt.f64.f32 	%fd5, %f210;
	setp.lt.f64 	%p23, %fd5, 0d3EE4F8B588E368F1;
	mov.f32 	%f361, %f21;
	mov.f32 	%f362, %f22;
	mov.f32 	%f363, %f23;
	@%p23 bra 	$L__BB1_13;
	setp.lt.f32 	%p24, %f24, %f25;
	sub.f32 	%f211, %f24, %f25;
	neg.f32 	%f212, %f211;
	selp.f32 	%f213, %f212, %f211, %p24;
	cvt.f64.f32 	%fd6, %f213;
	setp.lt.f64 	%p25, %fd6, 0d3EE4F8B588E368F1;
	mov.f32 	%f361, %f18;
	mov.f32 	%f362, %f19;
	mov.f32 	%f363, %f20;
	@%p25 bra 	$L__BB1_13;
	sub.f32 	%f214, %f25, %f24;
	div.rn.f32 	%f215, %f26, %f214;
	sub.f32 	%f216, %f21, %f18;
	fma.rn.f32 	%f361, %f216, %f215, %f18;
	sub.f32 	%f217, %f22, %f19;
	fma.rn.f32 	%f362, %f217, %f215, %f19;
	sub.f32 	%f218, %f23, %f20;
	fma.rn.f32 	%f363, %f218, %f215, %f20;
$L__BB1_13:
	st.local.f32 	[%rd1+12], %f361;
	st.local.v2.f32 	[%rd1+16], {%f362, %f363};
$L__BB1_14:
	and.b32  	%r48, %r3, 4;
	setp.eq.s32 	%p26, %r48, 0;
	@%p26 bra 	$L__BB1_20;
	cvt.rn.f32.s32 	%f33, %r9;
	ld.global.f32 	%f34, [%rd2+-72];
	ld.global.f32 	%f35, [%rd2+-68];
	ld.global.f32 	%f36, [%rd2+-64];
	ld.global.f32 	%f37, [%rd2+-60];
	ld.global.f32 	%f38, [%rd2+-56];
	ld.global.f32 	%f39, [%rd2+-52];
	cvt.s16.s8 	%rs13, %rs3;
	cvt.rn.f32.s16 	%f40, %rs13;
	cvt.s16.s8 	%rs14, %rs4;
	cvt.rn.f32.s16 	%f41, %rs14;
	setp.lt.f32 	%p27, %f33, %f40;
	sub.f32 	%f42, %f33, %f40;
	neg.f32 	%f219, %f42;
	selp.f32 	%f220, %f219, %f42, %p27;
	cvt.f64.f32 	%fd7, %f220;
	setp.lt.f64 	%p28, %fd7, 0d3EE4F8B588E368F1;
	mov.f32 	%f364, %f34;
	mov.f32 	%f365, %f35;
	mov.f32 	%f366, %f36;
	@%p28 bra 	$L__BB1_19;
	setp.lt.f32 	%p29, %f33, %f41;
	sub.f32 	%f221, %f33, %f41;
	neg.f32 	%f222, %f221;
	selp.f32 	%f223, %f222, %f221, %p29;
	cvt.f64.f32 	%fd8, %f223;
	setp.lt.f64 	%p30, %fd8, 0d3EE4F8B588E368F1;
	mov.f32 	%f364, %f37;
	mov.f32 	%f365, %f38;
	mov.f32 	%f366, %f39;
	@%p30 bra 	$L__BB1_19;
	setp.lt.f32 	%p31, %f40, %f41;
	sub.f32 	%f224, %f40, %f41;
	neg.f32 	%f225, %f224;
	selp.f32 	%f226, %f225, %f224, %p31;
	cvt.f64.f32 	%fd9, %f226;
	setp.lt.f64 	%p32, %fd9, 0d3EE4F8B588E368F1;
	mov.f32 	%f364, %f34;
	mov.f32 	%f365, %f35;
	mov.f32 	%f366, %f36;
	@%p32 bra 	$L__BB1_19;
	sub.f32 	%f227, %f41, %f40;
	div.rn.f32 	%f228, %f42, %f227;
	sub.f32 	%f229, %f37, %f34;
	fma.rn.f32 	%f364, %f229, %f228, %f34;
	sub.f32 	%f230, %f38, %f35;
	fma.rn.f32 	%f365, %f230, %f228, %f35;
	sub.f32 	%f231, %f39, %f36;
	fma.rn.f32 	%f366, %f231, %f228, %f36;
$L__BB1_19:
	st.local.v2.f32 	[%rd1+24], {%f364, %f365};
	st.local.f32 	[%rd1+32], %f366;
$L__BB1_20:
	and.b32  	%r49, %r3, 8;
	setp.eq.s32 	%p33, %r49, 0;
	@%p33 bra 	$L__BB1_26;
	cvt.rn.f32.s32 	%f49, %r9;
	ld.global.f32 	%f50, [%rd2+-60];
	ld.global.f32 	%f51, [%rd2+-56];
	ld.global.f32 	%f52, [%rd2+-52];
	ld.global.f32 	%f53, [%rd2+-96];
	ld.global.f32 	%f54, [%rd2+-92];
	ld.global.f32 	%f55, [%rd2+-88];
	cvt.s16.s8 	%rs15, %rs4;
	cvt.rn.f32.s16 	%f56, %rs15;
	cvt.s16.s8 	%rs16, %rs1;
	cvt.rn.f32.s16 	%f57, %rs16;
	setp.lt.f32 	%p34, %f49, %f56;
	sub.f32 	%f58, %f49, %f56;
	neg.f32 	%f232, %f58;
	selp.f32 	%f233, %f232, %f58, %p34;
	cvt.f64.f32 	%fd10, %f233;
	setp.lt.f64 	%p35, %fd10, 0d3EE4F8B588E368F1;
	mov.f32 	%f367, %f50;
	mov.f32 	%f368, %f51;
	mov.f32 	%f369, %f52;
	@%p35 bra 	$L__BB1_25;
	setp.lt.f32 	%p36, %f49, %f57;
	sub.f32 	%f234, %f49, %f57;
	neg.f32 	%f235, %f234;
	selp.f32 	%f236, %f235, %f234, %p36;
	cvt.f64.f32 	%fd11, %f236;
	setp.lt.f64 	%p37, %fd11, 0d3EE4F8B588E368F1;
	mov.f32 	%f367, %f53;
	mov.f32 	%f368, %f54;
	mov.f32 	%f369, %f55;
	@%p37 bra 	$L__BB1_25;
	setp.lt.f32 	%p38, %f56, %f57;
	sub.f32 	%f237, %f56, %f57;
	neg.f32 	%f238, %f237;
	selp.f32 	%f239, %f238, %f237, %p38;
	cvt.f64.f32 	%fd12, %f239;
	setp.lt.f64 	%p39, %fd12, 0d3EE4F8B588E368F1;
	mov.f32 	%f367, %f50;
	mov.f32 	%f368, %f51;
	mov.f32 	%f369, %f52;
	@%p39 bra 	$L__BB1_25;
	sub.f32 	%f240, %f57, %f56;
	div.rn.f32 	%f241, %f58, %f240;
	sub.f32 	%f242, %f53, %f50;
	fma.rn.f32 	%f367, %f242, %f241, %f50;
	sub.f32 	%f243, %f54, %f51;
	fma.rn.f32 	%f368, %f243, %f241, %f51;
	sub.f32 	%f244, %f55, %f52;
	fma.rn.f32 	%f369, %f244, %f241, %f52;
$L__BB1_25:
	st.local.f32 	[%rd1+36], %f367;
	st.local.v2.f32 	[%rd1+40], {%f368, %f369};
$L__BB1_26:
	and.b32  	%r50, %r3, 16;
	setp.eq.s32 	%p40, %r50, 0;
	@%p40 bra 	$L__BB1_32;
	cvt.rn.f32.s32 	%f65, %r9;
	ld.global.f32 	%f66, [%rd2+-48];
	ld.global.f32 	%f67, [%rd2+-44];
	ld.global.f32 	%f68, [%rd2+-40];
	ld.global.f32 	%f69, [%rd2+-36];
	ld.global.f32 	%f70, [%rd2+-32];
	ld.global.f32 	%f71, [%rd2+-28];
	cvt.s16.s8 	%rs17, %rs5;
	cvt.rn.f32.s16 	%f72, %rs17;
	cvt.s16.s8 	%rs18, %rs6;
	cvt.rn.f32.s16 	%f73, %rs18;
	setp.lt.f32 	%p41, %f65, %f72;
	sub.f32 	%f74, %f65, %f72;
	neg.f32 	%f245, %f74;
	selp.f32 	%f246, %f245, %f74, %p41;
	cvt.f64.f32 	%fd13, %f246;
	setp.lt.f64 	%p42, %fd13, 0d3EE4F8B588E368F1;
	mov.f32 	%f370, %f66;
	mov.f32 	%f371, %f67;
	mov.f32 	%f372, %f68;
	@%p42 bra 	$L__BB1_31;
	setp.lt.f32 	%p43, %f65, %f73;
	sub.f32 	%f247, %f65, %f73;
	neg.f32 	%f248, %f247;
	selp.f32 	%f249, %f248, %f247, %p43;
	cvt.f64.f32 	%fd14, %f249;
	setp.lt.f64 	%p44, %fd14, 0d3EE4F8B588E368F1;
	mov.f32 	%f370, %f69;
	mov.f32 	%f371, %f70;
	mov.f32 	%f372, %f71;
	@%p44 bra 	$L__BB1_31;
	setp.lt.f32 	%p45, %f72, %f73;
	sub.f32 	%f250, %f72, %f73;
	neg.f32 	%f251, %f250;
	selp.f32 	%f252, %f251, %f250, %p45;
	cvt.f64.f32 	%fd15, %f252;
	setp.lt.f64 	%p46, %fd15, 0d3EE4F8B588E368F1;
	mov.f32 	%f370, %f66;
	mov.f32 	%f371, %f67;
	mov.f32 	%f372, %f68;
	@%p46 bra 	$L__BB1_31;
	sub.f32 	%f253, %f73, %f72;
	div.rn.f32 	%f254, %f74, %f253;
	sub.f32 	%f255, %f69, %f66;
	fma.rn.f32 	%f370, %f255, %f254, %f66;
	sub.f32 	%f256, %f70, %f67;
	fma.rn.f32 	%f371, %f256, %f254, %f67;
	sub.f32 	%f257, %f71, %f68;
	fma.rn.f32 	%f372, %f257, %f254, %f68;
$L__BB1_31:
	st.local.v2.f32 	[%rd1+48], {%f370, %f371};
	st.local.f32 	[%rd1+56], %f372;
$L__BB1_32:
	and.b32  	%r51, %r3, 32;
	setp.eq.s32 	%p47, %r51, 0;
	@%p47 bra 	$L__BB1_38;
	cvt.rn.f32.s32 	%f81, %r9;
	ld.global.f32 	%f82, [%rd2+-36];
	ld.global.f32 	%f83, [%rd2+-32];
	ld.global.f32 	%f84, [%rd2+-28];
	ld.global.f32 	%f85, [%rd2+-24];
	ld.global.f32 	%f86, [%rd2+-20];
	ld.global.f32 	%f87, [%rd2+-16];
	cvt.s16.s8 	%rs19, %rs6;
	cvt.rn.f32.s16 	%f88, %rs19;
	cvt.s16.s8 	%rs20, %rs7;
	cvt.rn.f32.s16 	%f89, %rs20;
	setp.lt.f32 	%p48, %f81, %f88;
	sub.f32 	%f90, %f81, %f88;
	neg.f32 	%f258, %f90;
	selp.f32 	%f259, %f258, %f90, %p48;
	cvt.f64.f32 	%fd16, %f259;
	setp.lt.f64 	%p49, %fd16, 0d3EE4F8B588E368F1;
	mov.f32 	%f373, %f82;
	mov.f32 	%f374, %f83;
	mov.f32 	%f375, %f84;
	@%p49 bra 	$L__BB1_37;
	setp.lt.f32 	%p50, %f81, %f89;
	sub.f32 	%f260, %f81, %f89;
	neg.f32 	%f261, %f260;
	selp.f32 	%f262, %f261, %f260, %p50;
	cvt.f64.f32 	%fd17, %f262;
	setp.lt.f64 	%p51, %fd17, 0d3EE4F8B588E368F1;
	mov.f32 	%f373, %f85;
	mov.f32 	%f374, %f86;
	mov.f32 	%f375, %f87;
	@%p51 bra 	$L__BB1_37;
	setp.lt.f32 	%p52, %f88, %f89;
	sub.f32 	%f263, %f88, %f89;
	neg.f32 	%f264, %f263;
	selp.f32 	%f265, %f264, %f263, %p52;
	cvt.f64.f32 	%fd18, %f265;
	setp.lt.f64 	%p53, %fd18, 0d3EE4F8B588E368F1;
	mov.f32 	%f373, %f82;
	mov.f32 	%f374, %f83;
	mov.f32 	%f375, %f84;
	@%p53 bra 	$L__BB1_37;
	sub.f32 	%f266, %f89, %f88;
	div.rn.f32 	%f267, %f90, %f266;
	sub.f32 	%f268, %f85, %f82;
	fma.rn.f32 	%f373, %f268, %f267, %f82;
	sub.f32 	%f269, %f86, %f83;
	fma.rn.f32 	%f374, %f269, %f267, %f83;
	sub.f32 	%f270, %f87, %f84;
	fma.rn.f32 	%f375, %f270, %f267, %f84;
$L__BB1_37:
	st.local.f32 	[%rd1+60], %f373;
	st.local.v2.f32 	[%rd1+64], {%f374, %f375};
$L__BB1_38:
	and.b32  	%r52, %r3, 64;
	setp.eq.s32 	%p54, %r52, 0;
	@%p54 bra 	$L__BB1_44;
	cvt.rn.f32.s32 	%f97, %r9;
	ld.global.f32 	%f98, [%rd2+-24];
	ld.global.f32 	%f99, [%rd2+-20];
	ld.global.f32 	%f100, [%rd2+-16];
	ld.global.f32 	%f101, [%rd2+-12];
	ld.global.f32 	%f102, [%rd2+-8];
	ld.global.f32 	%f103, [%rd2+-4];
	cvt.s16.s8 	%rs21, %rs7;
	cvt.rn.f32.s16 	%f104, %rs21;
	cvt.s16.s8 	%rs22, %rs8;
	cvt.rn.f32.s16 	%f105, %rs22;
	setp.lt.f32 	%p55, %f97, %f104;
	sub.f32 	%f106, %f97, %f104;
	neg.f32 	%f271, %f106;
	selp.f32 	%f272, %f271, %f106, %p55;
	cvt.f64.f32 	%fd19, %f272;
	setp.lt.f64 	%p56, %fd19, 0d3EE4F8B588E368F1;
	mov.f32 	%f376, %f98;
	mov.f32 	%f377, %f99;
	mov.f32 	%f378, %f100;
	@%p56 bra 	$L__BB1_43;
	setp.lt.f32 	%p57, %f97, %f105;
	sub.f32 	%f273, %f97, %f105;
	neg.f32 	%f274, %f273;
	selp.f32 	%f275, %f274, %f273, %p57;
	cvt.f64.f32 	%fd20, %f275;
	setp.lt.f64 	%p58, %fd20, 0d3EE4F8B588E368F1;
	mov.f32 	%f376, %f101;
	mov.f32 	%f377, %f102;
	mov.f32 	%f378, %f103;
	@%p58 bra 	$L__BB1_43;
	setp.lt.f32 	%p59, %f104, %f105;
	sub.f32 	%f276, %f104, %f105;
	neg.f32 	%f277, %f276;
	selp.f32 	%f278, %f277, %f276, %p59;
	cvt.f64.f32 	%fd21, %f278;
	setp.lt.f64 	%p60, %fd21, 0d3EE4F8B588E368F1;
	mov.f32 	%f376, %f98;
	mov.f32 	%f377, %f99;
	mov.f32 	%f378, %f100;
	@%p60 bra 	$L__BB1_43;
	sub.f32 	%f279, %f105, %f104;
	div.rn.f32 	%f280, %f106, %f279;
	sub.f32 	%f281, %f101, %f98;
	fma.rn.f32 	%f376, %f281, %f280, %f98;
	sub.f32 	%f282, %f102, %f99;
	fma.rn.f32 	%f377, %f282, %f280, %f99;
	sub.f32 	%f283, %f103, %f100;
	fma.rn.f32 	%f378, %f283, %f280, %f100;
$L__BB1_43:
	st.local.v2.f32 	[%rd1+72], {%f376, %f377};
	st.local.f32 	[%rd1+80], %f378;
$L__BB1_44:
	and.b32  	%r53, %r3, 128;
	setp.eq.s32 	%p61, %r53, 0;
	@%p61 bra 	$L__BB1_50;
	cvt.rn.f32.s32 	%f113, %r9;
	ld.global.f32 	%f114, [%rd2+-12];
	ld.global.f32 	%f115, [%rd2+-8];
	ld.global.f32 	%f116, [%rd2+-4];
	ld.global.f32 	%f117, [%rd2+-48];
	ld.global.f32 	%f118, [%rd2+-44];
	ld.global.f32 	%f119, [%rd2+-40];
	cvt.s16.s8 	%rs23, %rs8;
	cvt.rn.f32.s16 	%f120, %rs23;
	cvt.s16.s8 	%rs24, %rs5;
	cvt.rn.f32.s16 	%f121, %rs24;
	setp.lt.f32 	%p62, %f113, %f120;
	sub.f32 	%f122, %f113, %f120;
	neg.f32 	%f284, %f122;
	selp.f32 	%f285, %f284, %f122, %p62;
	cvt.f64.f32 	%fd22, %f285;
	setp.lt.f64 	%p63, %fd22, 0d3EE4F8B588E368F1;
	mov.f32 	%f379, %f114;
	mov.f32 	%f380, %f115;
	mov.f32 	%f381, %f116;
	@%p63 bra 	$L__BB1_49;
	setp.lt.f32 	%p64, %f113, %f121;
	sub.f32 	%f286, %f113, %f121;
	neg.f32 	%f287, %f286;
	selp.f32 	%f288, %f287, %f286, %p64;
	cvt.f64.f32 	%fd23, %f288;
	setp.lt.f64 	%p65, %fd23, 0d3EE4F8B588E368F1;
	mov.f32 	%f379, %f117;
	mov.f32 	%f380, %f118;
	mov.f32 	%f381, %f119;
	@%p65 bra 	$L__BB1_49;
	setp.lt.f32 	%p66, %f120, %f121;
	sub.f32 	%f289, %f120, %f121;
	neg.f32 	%f290, %f289;
	selp.f32 	%f291, %f290, %f289, %p66;
	cvt.f64.f32 	%fd24, %f291;
	setp.lt.f64 	%p67, %fd24, 0d3EE4F8B588E368F1;
	mov.f32 	%f379, %f114;
	mov.f32 	%f380, %f115;
	mov.f32 	%f381, %f116;
	@%p67 bra 	$L__BB1_49;
	sub.f32 	%f292, %f121, %f120;
	div.rn.f32 	%f293, %f122, %f292;
	sub.f32 	%f294, %f117, %f114;
	fma.rn.f32 	%f379, %f294, %f293, %f114;
	sub.f32 	%f295, %f118, %f115;
	fma.rn.f32 	%f380, %f295, %f293, %f115;
	sub.f32 	%f296, %f119, %f116;
	fma.rn.f32 	%f381, %f296, %f293, %f116;
$L__BB1_49:
	st.local.f32 	[%rd1+84], %f379;
	st.local.v2.f32 	[%rd1+88], {%f380, %f381};
$L__BB1_50:
	and.b32  	%r54, %r3, 256;
	setp.eq.s32 	%p68, %r54, 0;
	@%p68 bra 	$L__BB1_56;
	cvt.rn.f32.s32 	%f129, %r9;
	ld.global.f32 	%f130, [%rd2+-96];
	ld.global.f32 	%f131, [%rd2+-92];
	ld.global.f32 	%f132, [%rd2+-88];
	ld.global.f32 	%f133, [%rd2+-48];
	ld.global.f32 	%f134, [%rd2+-44];
	ld.global.f32 	%f135, [%rd2+-40];
	cvt.s16.s8 	%rs25, %rs1;
	cvt.rn.f32.s16 	%f136, %rs25;
	cvt.s16.s8 	%rs26, %rs5;
	cvt.rn.f32.s16 	%f137, %rs26;
	setp.lt.f32 	%p69, %f129, %f136;
	sub.f32 	%f138, %f129, %f136;
	neg.f32 	%f297, %f138;
	selp.f32 	%f298, %f297, %f138, %p69;
	cvt.f64.f32 	%fd25, %f298;
	setp.lt.f64 	%p70, %fd25, 0d3EE4F8B588E368F1;
	mov.f32 	%f382, %f130;
	mov.f32 	%f383, %f131;
	mov.f32 	%f384, %f132;
	@%p70 bra 	$L__BB1_55;
	setp.lt.f32 	%p71, %f129, %f137;
	sub.f32 	%f299, %f129, %f137;
	neg.f32 	%f300, %f299;
	selp.f32 	%f301, %f300, %f299, %p71;
	cvt.f64.f32 	%fd26, %f301;
	setp.lt.f64 	%p72, %fd26, 0d3EE4F8B588E368F1;
	mov.f32 	%f382, %f133;
	mov.f32 	%f383, %f134;
	mov.f32 	%f384, %f135;
	@%p72 bra 	$L__BB1_55;
	setp.lt.f32 	%p73, %f136, %f137;
	sub.f32 	%f302, %f136, %f137;
	neg.f32 	%f303, %f302;
	selp.f32 	%f304, %f303, %f302, %p73;
	cvt.f64.f32 	%fd27, %f304;
	setp.lt.f64 	%p74, %fd27, 0d3EE4F8B588E368F1;
	mov.f32 	%f382, %f130;
	mov.f32 	%f383, %f131;
	mov.f32 	%f384, %f132;
	@%p74 bra 	$L__BB1_55;
	sub.f32 	%f305, %f137, %f136;
	div.rn.f32 	%f306, %f138, %f305;
	sub.f32 	%f307, %f133, %f130;
	fma.rn.f32 	%f382, %f307, %f306, %f130;
	sub.f32 	%f308, %f134, %f131;
	fma.rn.f32 	%f383, %f308, %f306, %f131;
	sub.f32 	%f309, %f135, %f132;
	fma.rn.f32 	%f384, %f309, %f306, %f132;
$L__BB1_55:
	st.local.v2.f32 	[%rd1+96], {%f382, %f383};
	st.local.f32 	[%rd1+104], %f384;
$L__BB1_56:
	and.b32  	%r55, %r3, 512;
	setp.eq.s32 	%p75, %r55, 0;
	@%p75 bra 	$L__BB1_62;
	cvt.rn.f32.s32 	%f145, %r9;
	ld.global.f32 	%f146, [%rd2+-84];
	ld.global.f32 	%f147, [%rd2+-80];
	ld.global.f32 	%f148, [%rd2+-76];
	ld.global.f32 	%f149, [%rd2+-36];
	ld.global.f32 	%f150, [%rd2+-32];
	ld.global.f32 	%f151, [%rd2+-28];
	cvt.s16.s8 	%rs27, %rs2;
	cvt.rn.f32.s16 	%f152, %rs27;
	cvt.s16.s8 	%rs28, %rs6;
	cvt.rn.f32.s16 	%f153, %rs28;
	setp.lt.f32 	%p76, %f145, %f152;
	sub.f32 	%f154, %f145, %f152;
	neg.f32 	%f310, %f154;
	selp.f32 	%f311, %f310, %f154, %p76;
	cvt.f64.f32 	%fd28, %f311;
	setp.lt.f64 	%p77, %fd28, 0d3EE4F8B588E368F1;
	mov.f32 	%f385, %f146;
	mov.f32 	%f386, %f147;
	mov.f32 	%f387, %f148;
	@%p77 bra 	$L__BB1_61;
	setp.lt.f32 	%p78, %f145, %f153;
	sub.f32 	%f312, %f145, %f153;
	neg.f32 	%f313, %f312;
	selp.f32 	%f314, %f313, %f312, %p78;
	cvt.f64.f32 	%fd29, %f314;
	setp.lt.f64 	%p79, %fd29, 0d3EE4F8B588E368F1;
	mov.f32 	%f385, %f149;
	mov.f32 	%f386, %f150;
	mov.f32 	%f387, %f151;
	@%p79 bra 	$L__BB1_61;
	setp.lt.f32 	%p80, %f152, %f153;
	sub.f32 	%f315, %f152, %f153;
	neg.f32 	%f316, %f315;
	selp.f32 	%f317, %f316, %f315, %p80;
	cvt.f64.f32 	%fd30, %f317;
	setp.lt.f64 	%p81, %fd30, 0d3EE4F8B588E368F1;
	mov.f32 	%f385, %f146;
	mov.f32 	%f386, %f147;
	mov.f32 	%f387, %f148;
	@%p81 bra 	$L__BB1_61;
	sub.f32 	%f318, %f153, %f152;
	div.rn.f32 	%f319, %f154, %f318;
	sub.f32 	%f320, %f149, %f146;
	fma.rn.f32 	%f385, %f320, %f319, %f146;
	sub.f32 	%f321, %f150, %f147;
	fma.rn.f32 	%f386, %f321, %f319, %f147;
	sub.f32 	%f322, %f151, %f148;
	fma.rn.f32 	%f387, %f322, %f319, %f148;
$L__BB1_61:
	st.local.f32 	[%rd1+108], %f385;
	st.local.v2.f32 	[%rd1+112], {%f386, %f387};
$L__BB1_62:
	and.b32  	%r56, %r3, 1024;
	setp.eq.s32 	%p82, %r56, 0;
	@%p82 bra 	$L__BB1_68;
	cvt.rn.f32.s32 	%f161, %r9;
	ld.global.f32 	%f162, [%rd2+-72];
	ld.global.f32 	%f163, [%rd2+-68];
	ld.global.f32 	%f164, [%rd2+-64];
	ld.global.f32 	%f165, [%rd2+-24];
	ld.global.f32 	%f166, [%rd2+-20];
	ld.global.f32 	%f167, [%rd2+-16];
	cvt.s16.s8 	%rs29, %rs3;
	cvt.rn.f32.s16 	%f168, %rs29;
	cvt.s16.s8 	%rs30, %rs7;
	cvt.rn.f32.s16 	%f169, %rs30;
	setp.lt.f32 	%p83, %f161, %f168;
	sub.f32 	%f170, %f161, %f168;
	neg.f32 	%f323, %f170;
	selp.f32 	%f324, %f323, %f170, %p83;
	cvt.f64.f32 	%fd31, %f324;
	setp.lt.f64 	%p84, %fd31, 0d3EE4F8B588E368F1;
	mov.f32 	%f388, %f162;
	mov.f32 	%f389, %f163;
	mov.f32 	%f390, %f164;
	@%p84 bra 	$L__BB1_67;
	setp.lt.f32 	%p85, %f161, %f169;
	sub.f32 	%f325, %f161, %f169;
	neg.f32 	%f326, %f325;
	selp.f32 	%f327, %f326, %f325, %p85;
	cvt.f64.f32 	%fd32, %f327;
	setp.lt.f64 	%p86, %fd32, 0d3EE4F8B588E368F1;
	mov.f32 	%f388, %f165;
	mov.f32 	%f389, %f166;
	mov.f32 	%f390, %f167;
	@%p86 bra 	$L__BB1_67;
	setp.lt.f32 	%p87, %f168, %f169;
	sub.f32 	%f328, %f168, %f169;
	neg.f32 	%f329, %f328;
	selp.f32 	%f330, %f329, %f328, %p87;
	cvt.f64.f32 	%fd33, %f330;
	setp.lt.f64 	%p88, %fd33, 0d3EE4F8B588E368F1;
	mov.f32 	%f388, %f162;
	mov.f32 	%f389, %f163;
	mov.f32 	%f390, %f164;
	@%p88 bra 	$L__BB1_67;
	sub.f32 	%f331, %f169, %f168;
	div.rn.f32 	%f332, %f170, %f331;
	sub.f32 	%f333, %f165, %f162;
	fma.rn.f32 	%f388, %f333, %f332, %f162;
	sub.f32 	%f334, %f166, %f163;
	fma.rn.f32 	%f389, %f334, %f332, %f163;
	sub.f32 	%f335, %f167, %f164;
	fma.rn.f32 	%f390, %f335, %f332, %f164;
$L__BB1_67:
	st.local.v2.f32 	[%rd1+120], {%f388, %f389};
	st.local.f32 	[%rd1+128], %f390;
$L__BB1_68:
	and.b32  	%r57, %r3, 2048;
	setp.eq.s32 	%p89, %r57, 0;
	@%p89 bra 	$L__BB1_74;
	cvt.rn.f32.s32 	%f177, %r9;
	ld.global.f32 	%f178, [%rd2+-60];
	ld.global.f32 	%f179, [%rd2+-56];
	ld.global.f32 	%f180, [%rd2+-52];
	ld.global.f32 	%f181, [%rd2+-12];
	ld.global.f32 	%f182, [%rd2+-8];
	ld.global.f32 	%f183, [%rd2+-4];
	cvt.s16.s8 	%rs31, %rs4;
	cvt.rn.f32.s16 	%f184, %rs31;
	cvt.s16.s8 	%rs32, %rs8;
	cvt.rn.f32.s16 	%f185, %rs32;
	setp.lt.f32 	%p90, %f177, %f184;
	sub.f32 	%f186, %f177, %f184;
	neg.f32 	%f336, %f186;
	selp.f32 	%f337, %f336, %f186, %p90;
	cvt.f64.f32 	%fd34, %f337;
	setp.lt.f64 	%p91, %fd34, 0d3EE4F8B588E368F1;
	mov.f32 	%f391, %f178;
	mov.f32 	%f392, %f179;
	mov.f32 	%f393, %f180;
	@%p91 bra 	$L__BB1_73;
	setp.lt.f32 	%p92, %f177, %f185;
	sub.f32 	%f338, %f177, %f185;
	neg.f32 	%f339, %f338;
	selp.f32 	%f340, %f339, %f338, %p92;
	cvt.f64.f32 	%fd35, %f340;
	setp.lt.f64 	%p93, %fd35, 0d3EE4F8B588E368F1;
	mov.f32 	%f391, %f181;
	mov.f32 	%f392, %f182;
	mov.f32 	%f393, %f183;
	@%p93 bra 	$L__BB1_73;
	setp.lt.f32 	%p94, %f184, %f185;
	sub.f32 	%f341, %f184, %f185;
	neg.f32 	%f342, %f341;
	selp.f32 	%f343, %f342, %f341, %p94;
	cvt.f64.f32 	%fd36, %f343;
	setp.lt.f64 	%p95, %fd36, 0d3EE4F8B588E368F1;
	mov.f32 	%f391, %f178;
	mov.f32 	%f392, %f179;
	mov.f32 	%f393, %f180;
	@%p95 bra 	$L__BB1_73;
	sub.f32 	%f344, %f185, %f184;
	div.rn.f32 	%f345, %f186, %f344;
	sub.f32 	%f346, %f181, %f178;
	fma.rn.f32 	%f391, %f346, %f345, %f178;
	sub.f32 	%f347, %f182, %f179;
	fma.rn.f32 	%f392, %f347, %f345, %f179;
	sub.f32 	%f348, %f183, %f180;
	fma.rn.f32 	%f393, %f348, %f345, %f180;
$L__BB1_73:
	st.local.f32 	[%rd1+132], %f391;
	st.local.v2.f32 	[%rd1+136], {%f392, %f393};
$L__BB1_74:
	mul.wide.u32 	%rd15, %r2, 64;
	mov.u64 	%rd16, triTable;
	add.s64 	%rd3, %rd16, %rd15;
	ld.const.u32 	%r61, [%rd3];
	setp.eq.s32 	%p96, %r61, -1;
	@%p96 bra 	$L__BB1_78;
	cvta.to.global.u64 	%rd17, %rd6;
	mul.wide.s32 	%rd18, %r1, 36;
	add.s64 	%rd4, %rd17, %rd18;
	mov.b32 	%r62, 0;
$L__BB1_76:
	mov.u32 	%r5, %r61;
	add.s32 	%r7, %r62, 3;
	mul.wide.u32 	%rd19, %r62, 4;
	add.s64 	%rd5, %rd3, %rd19;
	ld.const.u32 	%r61, [%rd5+12];
	setp.ne.s32 	%p97, %r61, -1;
	mov.u32 	%r62, %r7;
	@%p97 bra 	$L__BB1_76;
	mul.wide.s32 	%rd20, %r5, 12;
	add.s64 	%rd21, %rd1, %rd20;
	ld.const.u32 	%r59, [%rd5+4];
	mul.wide.s32 	%rd22, %r59, 12;
	add.s64 	%rd23, %rd1, %rd22;
	ld.const.u32 	%r60, [%rd5+8];
	mul.wide.s32 	%rd24, %r60, 12;
	add.s64 	%rd25, %rd1, %rd24;
	ld.local.f32 	%f349, [%rd21];
	ld.local.f32 	%f350, [%rd21+4];
	ld.local.f32 	%f351, [%rd21+8];
	ld.local.f32 	%f352, [%rd23];
	ld.local.f32 	%f353, [%rd23+4];
	ld.local.f32 	%f354, [%rd23+8];
	ld.local.f32 	%f355, [%rd25];
	ld.local.f32 	%f356, [%rd25+4];
	ld.local.f32 	%f357, [%rd25+8];
	st.global.f32 	[%rd4], %f349;
	st.global.f32 	[%rd4+4], %f350;
	st.global.f32 	[%rd4+8], %f351;
	st.global.f32 	[%rd4+12], %f352;
	st.global.f32 	[%rd4+16], %f353;
	st.global.f32 	[%rd4+20], %f354;
	st.global.f32 	[%rd4+24], %f355;
	st.global.f32 	[%rd4+28], %f356;
	st.global.f32 	[%rd4+32], %f357;
$L__BB1_78:
	ret;

}


// ===== COMPILED SASS (sm_100) =====

	.target	sm_100

	.elftype	@"ET_EXEC"


//--------------------- .note.nv.tkinfo           --------------------------
	.section	.note.nv.tkinfo,"",@"SHT_NOTE"
	.sectionflags	@"SHF_NOTE_NV_TKINFO"
	.tkinfo
        /*0018*/ 	.word	0x00000002
        /*0030*/ 	.string	""
        /*0030*/ 	.string	"ptxas"
        /*0030*/ 	.string	"Cuda compilation tools, release 13.0, V13.0.88"
        /*0030*/ 	.string	"Build cuda_13.0.r13.0/compiler.36424714_0"
        /*0030*/ 	.string	"-arch sm_100 -m 64 "



//--------------------- .note.nv.cuinfo           --------------------------
	.section	.note.nv.cuinfo,"",@"SHT_NOTE"
	.sectionflags	@"SHF_NOTE_NV_CUINFO"
        /*0018*/ 	.short	0x0002
        /*001a*/ 	.short	0x0064
        /*001c*/ 	.short	0x0082
	.zero		2


//--------------------- .nv.info                  --------------------------
	.section	.nv.info,"",@"SHT_CUDA_INFO"
	.align	4


	//----- nvinfo : EIATTR_REGCOUNT
	.align		4
        /*0000*/ 	.byte	0x04, 0x2f
        /*0002*/ 	.short	(.L_3 - .L_2)
	.align		4
.L_2:
        /*0004*/ 	.word	index@(_Z13matrixAditionP3XYZS0_i)
        /*0008*/ 	.word	0x0000000e


	//----- nvinfo : EIATTR_FRAME_SIZE
	.align		4
.L_3:
        /*000c*/ 	.byte	0x04, 0x11
        /*000e*/ 	.short	(.L_5 - .L_4)
	.align		4
.L_4:
        /*0010*/ 	.word	index@(_Z13matrixAditionP3XYZS0_i)
        /*0014*/ 	.word	0x00000000


	//----- nvinfo : EIATTR_REGCOUNT
	.align		4
.L_5:
        /*0018*/ 	.byte	0x04, 0x2f
        /*001a*/ 	.short	(.L_7 - .L_6)
	.align		4
.L_6:
        /*001c*/ 	.word	index@(_Z14PolygoniseCubeP8TRIANGLEP8GRIDCELLii)
        /*0020*/ 	.word	0x0000001a


	//----- nvinfo : EIATTR_FRAME_SIZE
	.align		4
.L_7:
        /*0024*/ 	.byte	0x04, 0x11
        /*0026*/ 	.short	(.L_9 - .L_8)
	.align		4
.L_8:
        /*0028*/ 	.word	index@($__internal_0_$__cuda_sm3x_div_rn_noftz_f32_slowpath)
        /*002c*/ 	.word	0x00000090


	//----- nvinfo : EIATTR_FRAME_SIZE
	.align		4
.L_9:
        /*0030*/ 	.byte	0x04, 0x11
        /*0032*/ 	.short	(.L_11 - .L_10)
	.align		4
.L_10:
        /*0034*/ 	.word	index@(_Z14PolygoniseCubeP8TRIANGLEP8GRIDCELLii)
        /*0038*/ 	.word	0x00000090


	//----- nvinfo : EIATTR_MIN_STACK_SIZE
	.align		4
.L_11:
        /*003c*/ 	.byte	0x04, 0x12
        /*003e*/ 	.short	(.L_13 - .L_12)
	.align		4
.L_12:
        /*0040*/ 	.word	index@(_Z14PolygoniseCubeP8TRIANGLEP8GRIDCELLii)
        /*0044*/ 	.word	0x00000090


	//----- nvinfo : EIATTR_MIN_STACK_SIZE
	.align		4
.L_13:
        /*0048*/ 	.byte	0x04, 0x12
        /*004a*/ 	.short	(.L_15 - .L_14)
	.align		4
.L_14:
        /*004c*/ 	.word	index@(_Z13matrixAditionP3XYZS0_i)
        /*0050*/ 	.word	0x00000000
.L_15:


//--------------------- .nv.compat                --------------------------
	.section	.nv.compat,"",@"SHT_CUDA_COMPAT_INFO"
	.align	4
        /*0000*/ 	.byte	0x02, 0x09, 0x00, 0x00, 0x02, 0x02, 0x01, 0x00, 0x02, 0x05, 0x05, 0x00, 0x03, 0x07, 0x01, 0x01
        /*0010*/ 	.byte	0x02, 0x03, 0x00, 0x00, 0x02, 0x06, 0x01, 0x00, 0x04, 0x0b, 0x08, 0x00, 0x01, 0x00, 0x00, 0x00
        /*0020*/ 	.byte	0x00, 0x00, 0x00, 0x00


//--------------------- .nv.info._Z14PolygoniseCubeP8TRIANGLEP8GRIDCELLii --------------------------
	.section	.nv.info._Z14PolygoniseCubeP8TRIANGLEP8GRIDCELLii,"",@"SHT_CUDA_INFO"
	.sectionflags	@""
	.align	4


	//----- nvinfo : EIATTR_CUDA_API_VERSION
	.align		4
        /*0000*/ 	.byte	0x04, 0x37
        /*0002*/ 	.short	(.L_17 - .L_16)
.L_16:
        /*0004*/ 	.word	0x00000082


	//----- nvinfo : EIATTR_KPARAM_INFO
	.align		4
.L_17:
        /*0008*/ 	.byte	0x04, 0x17
        /*000a*/ 	.short	(.L_19 - .L_18)
.L_18:
        /*000c*/ 	.word	0x00000000
        /*0010*/ 	.short	0x0003
        /*0012*/ 	.short	0x0014
        /*0014*/ 	.byte	0x00, 0xf0, 0x11, 0x00


	//----- nvinfo : EIATTR_KPARAM_INFO
	.align		4
.L_19:
        /*0018*/ 	.byte	0x04, 0x17
        /*001a*/ 	.short	(.L_21 - .L_20)
.L_20:
        /*001c*/ 	.word	0x00000000
        /*0020*/ 	.short	0x0002
        /*0022*/ 	.short	0x0010
        /*0024*/ 	.byte	0x00, 0xf0, 0x11, 0x00


	//----- nvinfo : EIATTR_KPARAM_INFO
	.align		4
.L_21:
        /*0028*/ 	.byte	0x04, 0x17
        /*002a*/ 	.short	(.L_23 - .L_22)
.L_22:
        /*002c*/ 	.word	0x00000000
        /*0030*/ 	.short	0x0001
        /*0032*/ 	.short	0x0008
        /*0034*/ 	.byte	0x00, 0xf5, 0x21, 0x00


	//----- nvinfo : EIATTR_KPARAM_INFO
	.align		4
.L_23:
        /*0038*/ 	.byte	0x04, 0x17
        /*003a*/ 	.short	(.L_25 - .L_24)
.L_24:
        /*003c*/ 	.word	0x00000000
        /*0040*/ 	.short	0x0000
        /*0042*/ 	.short	0x0000
        /*0044*/ 	.byte	0x00, 0xf5, 0x21, 0x00


	//----- nvinfo : EIATTR_SPARSE_MMA_MASK
	.align		4
.L_25:
        /*0048*/ 	.byte	0x03, 0x50
        /*004a*/ 	.short	0x0000


	//----- nvinfo : EIATTR_MAXREG_COUNT
	.align		4
        /*004c*/ 	.byte	0x03, 0x1b
        /*004e*/ 	.short	0x00ff


	//----- nvinfo : EIATTR_MERCURY_ISA_VERSION
	.align		4
        /*0050*/ 	.byte	0x03, 0x5f
        /*0052*/ 	.short	0x0101


	//----- nvinfo : EIATTR_VRC_CTA_INIT_COUNT
	.align		4
        /*0054*/ 	.byte	0x02, 0x4a
	.zero		1
	.zero		1


	//----- nvinfo : EIATTR_EXIT_INSTR_OFFSETS
	.align		4
        /*0058*/ 	.byte	0x04, 0x1c
        /*005a*/ 	.short	(.L_27 - .L_26)


	//   ....[0]....
.L_26:
        /*005c*/ 	.word	0x00000080


	//   ....[1]....
        /*0060*/ 	.word	0x00000300


	//   ....[2]....
        /*0064*/ 	.word	0x00003590


	//   ....[3]....
        /*0068*/ 	.word	0x000037c0


	//----- nvinfo : EIATTR_CRS_STACK_SIZE
	.align		4
.L_27:
        /*006c*/ 	.byte	0x04, 0x1e
        /*006e*/ 	.short	(.L_29 - .L_28)
.L_28:
        /*0070*/ 	.word	0x00000000


	//----- nvinfo : EIATTR_CBANK_PARAM_SIZE
	.align		4
.L_29:
        /*0074*/ 	.byte	0x03, 0x19
        /*0076*/ 	.short	0x0018


	//----- nvinfo : EIATTR_PARAM_CBANK
	.align		4
        /*0078*/ 	.byte	0x04, 0x0a
        /*007a*/ 	.short	(.L_31 - .L_30)
	.align		4
.L_30:
        /*007c*/ 	.word	index@(.nv.constant0._Z14PolygoniseCubeP8TRIANGLEP8GRIDCELLii)
        /*0080*/ 	.short	0x0380
        /*0082*/ 	.short	0x0018


	//----- nvinfo : EIATTR_SW_WAR
	.align		4
.L_31:
        /*0084*/ 	.byte	0x04, 0x36
        /*0086*/ 	.short	(.L_33 - .L_32)
.L_32:
        /*0088*/ 	.word	0x00000008
.L_33:


//--------------------- .nv.info._Z13matrixAditionP3XYZS0_i --------------------------
	.section	.nv.info._Z13matrixAditionP3XYZS0_i,"",@"SHT_CUDA_INFO"
	.sectionflags	@""
	.align	4


	//----- nvinfo : EIATTR_CUDA_API_VERSION
	.align		4
        /*0000*/ 	.byte	0x04, 0x37
        /*0002*/ 	.short	(.L_35 - .L_34)
.L_34:
        /*0004*/ 	.word	0x00000082


	//----- nvinfo : EIATTR_KPARAM_INFO
	.align		4
.L_35:
        /*0008*/ 	.byte	0x04, 0x17
        /*000a*/ 	.short	(.L_37 - .L_36)
.L_36:
        /*000c*/ 	.word	0x00000000
        /*0010*/ 	.short	0x0002
        /*0012*/ 	.short	0x0010
        /*0014*/ 	.byte	0x00, 0xf0, 0x11, 0x00


	//----- nvinfo : EIATTR_KPARAM_INFO
	.align		4
.L_37:
        /*0018*/ 	.byte	0x04, 0x17
        /*001a*/ 	.short	(.L_39 - .L_38)
.L_38:
        /*001c*/ 	.word	0x00000000
        /*0020*/ 	.short	0x0001
        /*0022*/ 	.short	0x0008
        /*0024*/ 	.byte	0x00, 0xf5, 0x21, 0x00


	//----- nvinfo : EIATTR_KPARAM_INFO
	.align		4
.L_39:
        /*0028*/ 	.byte	0x04, 0x17
        /*002a*/ 	.short	(.L_41 - .L_40)
.L_40:
        /*002c*/ 	.word	0x00000000
        /*0030*/ 	.short	0x0000
        /*0032*/ 	.short	0x0000
        /*0034*/ 	.byte	0x00, 0xf5, 0x21, 0x00


	//----- nvinfo : EIATTR_SPARSE_MMA_MASK
	.align		4
.L_41:
        /*0038*/ 	.byte	0x03, 0x50
        /*003a*/ 	.short	0x0000


	//----- nvinfo : EIATTR_MAXREG_COUNT
	.align		4
        /*003c*/ 	.byte	0x03, 0x1b
        /*003e*/ 	.short	0x00ff


	//----- nvinfo : EIATTR_MERCURY_ISA_VERSION
	.align		4
        /*0040*/ 	.byte	0x03, 0x5f
        /*0042*/ 	.short	0x0101


	//----- nvinfo : EIATTR_VRC_CTA_INIT_COUNT
	.align		4
        /*0044*/ 	.byte	0x02, 0x4a
	.zero		1
	.zero		1


	//----- nvinfo : EIATTR_EXIT_INSTR_OFFSETS
	.align		4
        /*0048*/ 	.byte	0x04, 0x1c
        /*004a*/ 	.short	(.L_43 - .L_42)


	//   ....[0]....
.L_42:
        /*004c*/ 	.word	0x00000070


	//   ....[1]....
        /*0050*/ 	.word	0x00000160


	//----- nvinfo : EIATTR_CBANK_PARAM_SIZE
	.align		4
.L_43:
        /*0054*/ 	.byte	0x03, 0x19
        /*0056*/ 	.short	0x0014


	//----- nvinfo : EIATTR_PARAM_CBANK
	.align		4
        /*0058*/ 	.byte	0x04, 0x0a
        /*005a*/ 	.short	(.L_45 - .L_44)
	.align		4
.L_44:
        /*005c*/ 	.word	index@(.nv.constant0._Z13matrixAditionP3XYZS0_i)
        /*0060*/ 	.short	0x0380
        /*0062*/ 	.short	0x0014


	//----- nvinfo : EIATTR_SW_WAR
	.align		4
.L_45:
        /*0064*/ 	.byte	0x04, 0x36
        /*0066*/ 	.short	(.L_47 - .L_46)
.L_46:
        /*0068*/ 	.word	0x00000008
.L_47:


//--------------------- .nv.callgraph             --------------------------
	.section	.nv.callgraph,"",@"SHT_CUDA_CALLGRAPH"
	.align	4
	.sectionentsize	8
	.align		4
        /*0000*/ 	.word	0x00000000
	.align		4
        /*0004*/ 	.word	0xffffffff
	.align		4
        /*0008*/ 	.word	0x00000000
	.align		4
        /*000c*/ 	.word	0xfffffffe
	.align		4
        /*0010*/ 	.word	0x00000000
	.align		4
        /*0014*/ 	.word	0xfffffffd
	.align		4
        /*0018*/ 	.word	0x00000000
	.align		4
        /*001c*/ 	.word	0xfffffffc


//--------------------- .nv.constant3             --------------------------
	.section	.nv.constant3,"a",@progbits
	.align	4
.nv.constant3:
	.type		edgeTable,@object
	.size		edgeTable,(triTable - edgeTable)
edgeTable:
        /*0000*/ 	.byte	0x00, 0x00, 0x00, 0x00, 0x09, 0x01, 0x00, 0x00, 0x03, 0x02, 0x00, 0x00, 0x0a, 0x03, 0x00, 0x00
        /* <DEDUP_REMOVED lines=63> */
	.type		triTable,@object
	.size		triTable,(.L_1 - triTable)
triTable:
        /* <DEDUP_REMOVED lines=1024> */
.L_1:


//--------------------- .text._Z14PolygoniseCubeP8TRIANGLEP8GRIDCELLii --------------------------
	.section	.text._Z14PolygoniseCubeP8TRIANGLEP8GRIDCELLii,"ax",@progbits
	.align	128
        .global         _Z14PolygoniseCubeP8TRIANGLEP8GRIDCELLii
        .type           _Z14PolygoniseCubeP8TRIANGLEP8GRIDCELLii,@function
        .size           _Z14PolygoniseCubeP8TRIANGLEP8GRIDCELLii,(.L_x_87 - _Z14PolygoniseCubeP8TRIANGLEP8GRIDCELLii)
        .other          _Z14PolygoniseCubeP8TRIANGLEP8GRIDCELLii,@"STO_CUDA_ENTRY STV_DEFAULT"
_Z14PolygoniseCubeP8TRIANGLEP8GRIDCELLii:
.text._Z14PolygoniseCubeP8TRIANGLEP8GRIDCELLii:
[----:B------:R-:W0:Y:S01]  /*0000*/  LDC R1, c[0x0][0x37c] ;  /* 0x0000df00ff017b82 */ /* 0x000e220000000800 */
[----:B------:R-:W1:Y:S01]  /*0010*/  S2R R7, SR_TID.X ;  /* 0x0000000000077919 */ /* 0x000e620000002100 */
[----:B------:R-:W1:Y:S01]  /*0020*/  LDCU UR4, c[0x0][0x360] ;  /* 0x00006c00ff0477ac */ /* 0x000e620008000800 */
[----:B0-----:R-:W-:Y:S01]  /*0030*/  IADD3 R1, PT, PT, R1, -0x90, RZ ;  /* 0xffffff7001017810 */ /* 0x001fe20007ffe0ff */
[----:B------:R-:W1:Y:S01]  /*0040*/  S2R R0, SR_CTAID.X ;  /* 0x0000000000007919 */ /* 0x000e620000002500 */
[----:B------:R-:W0:Y:S01]  /*0050*/  LDCU UR5, c[0x0][0x390] ;  /* 0x00007200ff0577ac */ /* 0x000e220008000800 */
[----:B-1----:R-:W-:-:S05]  /*0060*/  IMAD R7, R0, UR4, R7 ;  /* 0x0000000400077c24 */ /* 0x002fca000f8e0207 */
[----:B0-----:R-:W-:-:S13]  /*0070*/  ISETP.GE.AND P0, PT, R7, UR5, PT ;  /* 0x0000000507007c0c */ /* 0x001fda000bf06270 */
[----:B------:R-:W-:Y:S05]  /*0080*/  @P0 EXIT ;  /* 0x000000000000094d */ /* 0x000fea0003800000 */
[----:B------:R-:W0:Y:S01]  /*0090*/  LDC.64 R12, c[0x0][0x388] ;  /* 0x0000e200ff0c7b82 */ /* 0x000e220000000a00 */
[----:B------:R-:W1:Y:S01]  /*00a0*/  LDCU.64 UR4, c[0x0][0x358] ;  /* 0x00006b00ff0477ac */ /* 0x000e620008000a00 */
[----:B------:R-:W2:Y:S01]  /*00b0*/  LDCU UR6, c[0x0][0x394] ;  /* 0x00007280ff0677ac */ /* 0x000ea20008000800 */
[----:B0-----:R-:W-:-:S05]  /*00c0*/  IMAD.WIDE R12, R7, 0x68, R12 ;  /* 0x00000068070c7825 */ /* 0x001fca00078e020c */
[----:B-1----:R-:W3:Y:S04]  /*00d0*/  LDG.E R6, desc[UR4][R12.64+0x60] ;  /* 0x000060040c067981 */ /* 0x002ee8000c1e1900 */
[----:B------:R-:W4:Y:S01]  /*00e0*/  LDG.E R5, desc[UR4][R12.64+0x64] ;  /* 0x000064040c057981 */ /* 0x000f22000c1e1900 */
[--C-:B---3--:R-:W-:Y:S02]  /*00f0*/  SHF.R.S32.HI R0, RZ, 0x8, R6.reuse ;  /* 0x00000008ff007819 */ /* 0x108fe40000011406 */
[----:B------:R-:W-:Y:S02]  /*0100*/  SHF.R.S32.HI R2, RZ, 0x10, R6 ;  /* 0x00000010ff027819 */ /* 0x000fe40000011406 */
[----:B------:R-:W-:Y:S02]  /*0110*/  SGXT R0, R0, 0x8 ;  /* 0x000000080000781a */ /* 0x000fe40000000200 */
[----:B------:R-:W-:-:S02]  /*0120*/  SGXT R2, R2, 0x8 ;  /* 0x000000080202781a */ /* 0x000fc40000000200 */
[----:B--2---:R-:W-:Y:S02]  /*0130*/  ISETP.GE.AND P3, PT, R0, UR6, PT ;  /* 0x0000000600007c0c */ /* 0x004fe4000bf66270 */
[----:B------:R-:W-:Y:S02]  /*0140*/  SGXT R0, R6, 0x8 ;  /* 0x000000080600781a */ /* 0x000fe40000000200 */
[----:B------:R-:W-:Y:S02]  /*0150*/  SHF.R.S32.HI R3, RZ, 0x18, R6 ;  /* 0x00000018ff037819 */ /* 0x000fe40000011406 */
[----:B------:R-:W-:Y:S02]  /*0160*/  ISETP.GE.AND P2, PT, R0, UR6, PT ;  /* 0x0000000600007c0c */ /* 0x000fe4000bf46270 */
[----:B------:R-:W-:Y:S02]  /*0170*/  ISETP.GE.AND P0, PT, R2, UR6, PT ;  /* 0x0000000602007c0c */ /* 0x000fe4000bf06270 */
[----:B------:R-:W-:-:S02]  /*0180*/  SGXT R3, R3, 0x8 ;  /* 0x000000080303781a */ /* 0x000fc40000000200 */
[----:B------:R-:W-:Y:S02]  /*0190*/  SEL R4, RZ, 0x1, P2 ;  /* 0x00000001ff047807 */ /* 0x000fe40001000000 */
[----:B------:R-:W-:Y:S02]  /*01a0*/  ISETP.GE.AND P1, PT, R3, UR6, PT ;  /* 0x0000000603007c0c */ /* 0x000fe4000bf26270 */
[----:B----4-:R-:W-:Y:S01]  /*01b0*/  SGXT R3, R5, 0x8 ;  /* 0x000000080503781a */ /* 0x010fe20000000200 */
[----:B------:R-:W-:Y:S01]  /*01c0*/  @!P3 VIADD R4, R4, 0x2 ;  /* 0x000000020404b836 */ /* 0x000fe20000000000 */
[----:B------:R-:W-:Y:S02]  /*01d0*/  SHF.R.S32.HI R0, RZ, 0x8, R5 ;  /* 0x00000008ff007819 */ /* 0x000fe40000011405 */
[----:B------:R-:W-:Y:S02]  /*01e0*/  ISETP.GE.AND P2, PT, R3, UR6, PT ;  /* 0x0000000603007c0c */ /* 0x000fe4000bf46270 */
[----:B------:R-:W-:-:S02]  /*01f0*/  SGXT R0, R0, 0x8 ;  /* 0x000000080000781a */ /* 0x000fc40000000200 */
[--C-:B------:R-:W-:Y:S02]  /*0200*/  SHF.R.S32.HI R2, RZ, 0x10, R5.reuse ;  /* 0x00000010ff027819 */ /* 0x100fe40000011405 */
[----:B------:R-:W-:Y:S02]  /*0210*/  @!P0 IADD3 R4, PT, PT, R4, 0x4, RZ ;  /* 0x0000000404048810 */ /* 0x000fe40007ffe0ff */
[----:B------:R-:W-:Y:S02]  /*0220*/  ISETP.GE.AND P3, PT, R0, UR6, PT ;  /* 0x0000000600007c0c */ /* 0x000fe4000bf66270 */
[----:B------:R-:W-:Y:S01]  /*0230*/  SGXT R0, R2, 0x8 ;  /* 0x000000080200781a */ /* 0x000fe20000000200 */
[----:B------:R-:W-:Y:S01]  /*0240*/  @!P1 VIADD R4, R4, 0x8 ;  /* 0x0000000804049836 */ /* 0x000fe20000000000 */
[----:B------:R-:W-:Y:S02]  /*0250*/  SHF.R.S32.HI R2, RZ, 0x18, R5 ;  /* 0x00000018ff027819 */ /* 0x000fe40000011405 */
[----:B------:R-:W-:-:S02]  /*0260*/  ISETP.GE.AND P0, PT, R0, UR6, PT ;  /* 0x0000000600007c0c */ /* 0x000fc4000bf06270 */
[----:B------:R-:W-:Y:S02]  /*0270*/  SGXT R0, R2, 0x8 ;  /* 0x000000080200781a */ /* 0x000fe40000000200 */
[----:B------:R-:W-:Y:S02]  /*0280*/  @!P2 IADD3 R4, PT, PT, R4, 0x10, RZ ;  /* 0x000000100404a810 */ /* 0x000fe40007ffe0ff */
[----:B------:R-:W-:-:S03]  /*0290*/  ISETP.GE.AND P1, PT, R0, UR6, PT ;  /* 0x0000000600007c0c */ /* 0x000fc6000bf26270 */
[----:B------:R-:W-:-:S05]  /*02a0*/  @!P3 VIADD R4, R4, 0x20 ;  /* 0x000000200404b836 */ /* 0x000fca0000000000 */
[----:B------:R-:W-:-:S05]  /*02b0*/  @!P0 IADD3 R4, PT, PT, R4, 0x40, RZ ;  /* 0x0000004004048810 */ /* 0x000fca0007ffe0ff */
[----:B------:R-:W-:-:S05]  /*02c0*/  @!P1 VIADD R4, R4, 0x80 ;  /* 0x0000008004049836 */ /* 0x000fca0000000000 */
[----:B------:R-:W-:-:S06]  /*02d0*/  SHF.L.U32 R2, R4, 0x2, RZ ;  /* 0x0000000204027819 */ /* 0x000fcc00000006ff */
[----:B------:R-:W0:Y:S02]  /*02e0*/  LDC R2, c[0x3][R2] ;  /* 0x00c0000002027b82 */ /* 0x000e240000000800 */
[----:B0-----:R-:W-:-:S13]  /*02f0*/  ISETP.NE.AND P0, PT, R2, RZ, PT ;  /* 0x000000ff0200720c */ /* 0x001fda0003f05270 */
[----:B------:R-:W-:Y:S05]  /*0300*/  @!P0 EXIT ;  /* 0x000000000000894d */ /* 0x000fea0003800000 */
[----:B------:R-:W-:Y:S01]  /*0310*/  LOP3.LUT R0, R2, 0x1, RZ, 0xc0, !PT ;  /* 0x0000000102007812 */ /* 0x000fe200078ec0ff */
[----:B------:R-:W-:Y:S03]  /*0320*/  BSSY.RECONVERGENT B2, `(.L_x_0) ;  /* 0x0000041000027945 */ /* 0x000fe60003800200 */
[----:B------:R-:W-:-:S13]  /*0330*/  ISETP.NE.U32.AND P0, PT, R0, 0x1, PT ;  /* 0x000000010000780c */ /* 0x000fda0003f05070 */
[----:B------:R-:W-:Y:S05]  /*0340*/  @P0 BRA `(.L_x_1) ;  /* 0x0000000000f80947 */ /* 0x000fea0003800000 */
[----:B------:R-:W2:Y:S04]  /*0350*/  LDG.E R16, desc[UR4][R12.64+0x8] ;  /* 0x000008040c107981 */ /* 0x000ea8000c1e1900 */
[----:B------:R-:W3:Y:S04]  /*0360*/  LDG.E R18, desc[UR4][R12.64] ;  /* 0x000000040c127981 */ /* 0x000ee8000c1e1900 */
[----:B------:R-:W4:Y:S01]  /*0370*/  LDG.E R17, desc[UR4][R12.64+0x4] ;  /* 0x000004040c117981 */ /* 0x000f22000c1e1900 */
[----:B------:R-:W0:Y:S01]  /*0380*/  I2F.S8 R10, R6 ;  /* 0x00000006000a7306 */ /* 0x000e220000001400 */
[----:B------:R-:W-:Y:S01]  /*0390*/  I2FP.F32.S32 R22, UR6 ;  /* 0x0000000600167c45 */ /* 0x000fe20008201400 */
[----:B------:R-:W-:-:S02]  /*03a0*/  HFMA2 R21, -RZ, RZ, 1.72265625, -38560 ;  /* 0x3ee4f8b5ff157431 */ /* 0x000fc400000001ff */
[----:B------:R-:W-:Y:S01]  /*03b0*/  IMAD.MOV.U32 R20, RZ, RZ, -0x771c970f ;  /* 0x88e368f1ff147424 */ /* 0x000fe200078e00ff */
[----:B------:R-:W-:Y:S01]  /*03c0*/  BSSY.RECONVERGENT B3, `(.L_x_2) ;  /* 0x0000034000037945 */ /* 0x000fe20003800200 */
[C---:B0-----:R-:W-:Y:S01]  /*03d0*/  FADD R3, R22.reuse, -R10 ;  /* 0x8000000a16037221 */ /* 0x041fe20000000000 */
[----:B------:R-:W-:-:S04]  /*03e0*/  FSETP.GEU.AND P0, PT, R22, R10, PT ;  /* 0x0000000a1600720b */ /* 0x000fc80003f0e000 */
[----:B------:R-:W-:-:S04]  /*03f0*/  FSEL R11, -R3, R3, !P0 ;  /* 0x00000003030b7208 */ /* 0x000fc80004000100 */
[----:B------:R-:W0:Y:S02]  /*0400*/  F2F.F64.F32 R8, R11 ;  /* 0x0000000b00087310 */ /* 0x000e240000201800 */
[----:B0-----:R-:W-:Y:S01]  /*0410*/  DSETP.GEU.AND P0, PT, R8, R20, PT ;  /* 0x000000140800722a */ /* 0x001fe20003f0e000 */
[----:B--2---:R-:W-:Y:S01]  /*0420*/  IMAD.MOV.U32 R0, RZ, RZ, R16 ;  /* 0x000000ffff007224 */ /* 0x004fe200078e0010 */
[----:B---3--:R-:W-:Y:S01]  /*0430*/  MOV R8, R18 ;  /* 0x0000001200087202 */ /* 0x008fe20000000f00 */
[----:B----4-:R-:W-:-:S11]  /*0440*/  IMAD.MOV.U32 R9, RZ, RZ, R17 ;  /* 0x000000ffff097224 */ /* 0x010fd600078e0011 */
[----:B------:R-:W-:Y:S05]  /*0450*/  @!P0 BRA `(.L_x_3) ;  /* 0x0000000000a88947 */ /* 0x000fea0003800000 */
[----:B------:R-:W2:Y:S04]  /*0460*/  LDG.E R11, desc[UR4][R12.64+0x14] ;  /* 0x000014040c0b7981 */ /* 0x000ea8000c1e1900 */
[----:B------:R-:W3:Y:S04]  /*0470*/  LDG.E R15, desc[UR4][R12.64+0xc] ;  /* 0x00000c040c0f7981 */ /* 0x000ee8000c1e1900 */
[----:B------:R-:W4:Y:S01]  /*0480*/  LDG.E R14, desc[UR4][R12.64+0x10] ;  /* 0x000010040c0e7981 */ /* 0x000f22000c1e1900 */
[----:B------:R-:W0:Y:S02]  /*0490*/  I2F.S8 R19, R6.B1 ;  /* 0x1000000600137306 */ /* 0x000e240000001400 */
[C---:B0-----:R-:W-:Y:S01]  /*04a0*/  FADD R0, R22.reuse, -R19 ;  /* 0x8000001316007221 */ /* 0x041fe20000000000 */
[----:B------:R-:W-:-:S04]  /*04b0*/  FSETP.GEU.AND P0, PT, R22, R19, PT ;  /* 0x000000131600720b */ /* 0x000fc80003f0e000 */
[----:B------:R-:W-:-:S04]  /*04c0*/  FSEL R22, -R0, R0, !P0 ;  /* 0x0000000000167208 */ /* 0x000fc80004000100 */
[----:B------:R-:W0:Y:S02]  /*04d0*/  F2F.F64.F32 R8, R22 ;  /* 0x0000001600087310 */ /* 0x000e240000201800 */
[----:B0-----:R-:W-:Y:S01]  /*04e0*/  DSETP.GEU.AND P0, PT, R8, R20, PT ;  /* 0x000000140800722a */ /* 0x001fe20003f0e000 */
[----:B--2---:R-:W-:Y:S01]  /*04f0*/  MOV R0, R11 ;  /* 0x0000000b00007202 */ /* 0x004fe20000000f00 */
[----:B---3--:R-:W-:Y:S01]  /*0500*/  IMAD.MOV.U32 R8, RZ, RZ, R15 ;  /* 0x000000ffff087224 */ /* 0x008fe200078e000f */
[----:B----4-:R-:W-:-:S11]  /*0510*/  MOV R9, R14 ;  /* 0x0000000e00097202 */ /* 0x010fd60000000f00 */
[----:B------:R-:W-:Y:S05]  /*0520*/  @!P0 BRA `(.L_x_3) ;  /* 0x0000000000748947 */ /* 0x000fea0003800000 */
[C---:B------:R-:W-:Y:S01]  /*0530*/  FADD R0, R10.reuse, -R19 ;  /* 0x800000130a007221 */ /* 0x040fe20000000000 */
[----:B------:R-:W-:-:S04]  /*0540*/  FSETP.GEU.AND P0, PT, R10, R19, PT ;  /* 0x000000130a00720b */ /* 0x000fc80003f0e000 */
[----:B------:R-:W-:Y:S01]  /*0550*/  FSEL R22, -R0, R0, !P0 ;  /* 0x0000000000167208 */ /* 0x000fe20004000100 */
[----:B------:R-:W-:-:S03]  /*0560*/  IMAD.MOV.U32 R0, RZ, RZ, R16 ;  /* 0x000000ffff007224 */ /* 0x000fc600078e0010 */
[----:B------:R-:W0:Y:S02]  /*0570*/  F2F.F64.F32 R8, R22 ;  /* 0x0000001600087310 */ /* 0x000e240000201800 */
[----:B0-----:R-:W-:Y:S01]  /*0580*/  DSETP.GEU.AND P0, PT, R8, R20, PT ;  /* 0x000000140800722a */ /* 0x001fe20003f0e000 */
[----:B------:R-:W-:Y:S01]  /*0590*/  MOV R8, R18 ;  /* 0x0000001200087202 */ /* 0x000fe20000000f00 */
[----:B------:R-:W-:-:S12]  /*05a0*/  IMAD.MOV.U32 R9, RZ, RZ, R17 ;  /* 0x000000ffff097224 */ /* 0x000fd800078e0011 */
[----:B------:R-:W-:Y:S05]  /*05b0*/  @!P0 BRA `(.L_x_3) ;  /* 0x0000000000508947 */ /* 0x000fea0003800000 */
[----:B------:R-:W-:Y:S01]  /*05c0*/  FADD R0, -R10, R19 ;  /* 0x000000130a007221 */ /* 0x000fe20000000100 */
[----:B------:R-:W-:Y:S03]  /*05d0*/  BSSY.RECONVERGENT B4, `(.L_x_4) ;  /* 0x000000c000047945 */ /* 0x000fe60003800200 */
[----:B------:R-:W0:Y:S08]  /*05e0*/  MUFU.RCP R9, R0 ;  /* 0x0000000000097308 */ /* 0x000e300000001000 */
[----:B------:R-:W1:Y:S01]  /*05f0*/  FCHK P0, R3, R0 ;  /* 0x0000000003007302 */ /* 0x000e620000000000 */
[----:B0-----:R-:W-:-:S04]  /*0600*/  FFMA R8, -R0, R9, 1 ;  /* 0x3f80000000087423 */ /* 0x001fc80000000109 */
[----:B------:R-:W-:-:S04]  /*0610*/  FFMA R8, R9, R8, R9 ;  /* 0x0000000809087223 */ /* 0x000fc80000000009 */
[----:B------:R-:W-:-:S04]  /*0620*/  FFMA R9, R3, R8, RZ ;  /* 0x0000000803097223 */ /* 0x000fc800000000ff */
[----:B------:R-:W-:-:S04]  /*0630*/  FFMA R10, -R0, R9, R3 ;  /* 0x00000009000a7223 */ /* 0x000fc80000000103 */
[----:B------:R-:W-:Y:S01]  /*0640*/  FFMA R9, R8, R10, R9 ;  /* 0x0000000a08097223 */ /* 0x000fe20000000009 */
[----:B-1----:R-:W-:Y:S06]  /*0650*/  @!P0 BRA `(.L_x_5) ;  /* 0x00000000000c8947 */ /* 0x002fec0003800000 */
[----:B------:R-:W-:-:S07]  /*0660*/  MOV R8, 0x680 ;  /* 0x0000068000087802 */ /* 0x000fce0000000f00 */
[----:B------:R-:W-:Y:S05]  /*0670*/  CALL.REL.NOINC `($__internal_0_$__cuda_sm3x_div_rn_noftz_f32_slowpath) ;  /* 0x0000003000547944 */ /* 0x000fea0003c00000 */
[----:B------:R-:W-:-:S07]  /*0680*/  MOV R9, R0 ;  /* 0x0000000000097202 */ /* 0x000fce0000000f00 */
.L_x_5:
[----:B------:R-:W-:Y:S05]  /*0690*/  BSYNC.RECONVERGENT B4 ;  /* 0x0000000000047941 */ /* 0x000fea0003800200 */
.L_x_4:
[----:B------:R-:W-:Y:S01]  /*06a0*/  FADD R11, -R16, R11 ;  /* 0x0000000b100b7221 */ /* 0x000fe20000000100 */
[----:B------:R-:W-:Y:S01]  /*06b0*/  FADD R15, -R18, R15 ;  /* 0x0000000f120f7221 */ /* 0x000fe20000000100 */
[----:B------:R-:W-:Y:S02]  /*06c0*/  FADD R14, -R17, R14 ;  /* 0x0000000e110e7221 */ /* 0x000fe40000000100 */
[-C--:B------:R-:W-:Y:S01]  /*06d0*/  FFMA R0, R11, R9.reuse, R16 ;  /* 0x000000090b007223 */ /* 0x080fe20000000010 */
[-C--:B------:R-:W-:Y:S01]  /*06e0*/  FFMA R8, R15, R9.reuse, R18 ;  /* 0x000000090f087223 */ /* 0x080fe20000000012 */
[----:B------:R-:W-:-:S07]  /*06f0*/  FFMA R9, R14, R9, R17 ;  /* 0x000000090e097223 */ /* 0x000fce0000000011 */
.L_x_3:
[----:B------:R-:W-:Y:S05]  /*0700*/  BSYNC.RECONVERGENT B3 ;  /* 0x0000000000037941 */ /* 0x000fea0003800200 */
.L_x_2:
[----:B------:R0:W-:Y:S04]  /*0710*/  STL.64 [R1], R8 ;  /* 0x0000000801007387 */ /* 0x0001e80000100a00 */
[----:B------:R0:W-:Y:S02]  /*0720*/  STL [R1+0x8], R0 ;  /* 0x0000080001007387 */ /* 0x0001e40000100800 */
.L_x_1:
[----:B------:R-:W-:Y:S05]  /*0730*/  BSYNC.RECONVERGENT B2 ;  /* 0x0000000000027941 */ /* 0x000fea0003800200 */
.L_x_0:
[----:B------:R-:W-:Y:S01]  /*0740*/  LOP3.LUT P0, RZ, R2, 0x2, RZ, 0xc0, !PT ;  /* 0x0000000202ff7812 */ /* 0x000fe2000780c0ff */
[----:B------:R-:W-:-:S12]  /*0750*/  BSSY.RECONVERGENT B2, `(.L_x_6) ;  /* 0x0000041000027945 */ /* 0x000fd80003800200 */
[----:B------:R-:W-:Y:S05]  /*0760*/  @!P0 BRA `(.L_x_7) ;  /* 0x0000000000fc8947 */ /* 0x000fea0003800000 */
[----:B------:R-:W2:Y:S01]  /*0770*/  LDG.E R18, desc[UR4][R12.64+0xc] ;  /* 0x00000c040c127981 */ /* 0x000ea2000c1e1900 */
[----:B------:R-:W1:Y:S03]  /*0780*/  LDCU UR6, c[0x0][0x394] ;  /* 0x00007280ff0677ac */ /* 0x000e660008000800 */
[----:B------:R-:W3:Y:S04]  /*0790*/  LDG.E R17, desc[UR4][R12.64+0x10] ;  /* 0x000010040c117981 */ /* 0x000ee8000c1e1900 */
[----:B------:R-:W4:Y:S01]  /*07a0*/  LDG.E R16, desc[UR4][R12.64+0x14] ;  /* 0x000014040c107981 */ /* 0x000f22000c1e1900 */
[----:B------:R-:W5:Y:S01]  /*07b0*/  I2F.S8 R10, R6.B1 ;  /* 0x10000006000a7306 */ /* 0x000f620000001400 */
[----:B------:R-:W-:-:S02]  /*07c0*/  HFMA2 R21, -RZ, RZ, 1.72265625, -38560 ;  /* 0x3ee4f8b5ff157431 */ /* 0x000fc400000001ff */
[----:B------:R-:W-:Y:S01]  /*07d0*/  IMAD.MOV.U32 R20, RZ, RZ, -0x771c970f ;  /* 0x88e368f1ff147424 */ /* 0x000fe200078e00ff */
[----:B------:R-:W-:Y:S01]  /*07e0*/  BSSY.RECONVERGENT B3, `(.L_x_8) ;  /* 0x0000035000037945 */ /* 0x000fe20003800200 */
[----:B-1----:R-:W-:-:S05]  /*07f0*/  I2FP.F32.S32 R22, UR6 ;  /* 0x0000000600167c45 */ /* 0x002fca0008201400 */
[C---:B-----5:R-:W-:Y:S01]  /*0800*/  FADD R3, R22.reuse, -R10 ;  /* 0x8000000a16037221 */ /* 0x060fe20000000000 */
[----:B------:R-:W-:-:S04]  /*0810*/  FSETP.GEU.AND P0, PT, R22, R10, PT ;  /* 0x0000000a1600720b */ /* 0x000fc80003f0e000 */
[----:B------:R-:W-:-:S04]  /*0820*/  FSEL R11, -R3, R3, !P0 ;  /* 0x00000003030b7208 */ /* 0x000fc80004000100 */
[----:B0-----:R-:W0:Y:S02]  /*0830*/  F2F.F64.F32 R8, R11 ;  /* 0x0000000b00087310 */ /* 0x001e240000201800 */
        /* <DEDUP_REMOVED lines=40> */
.L_x_11:
[----:B------:R-:W-:Y:S05]  /*0ac0*/  BSYNC.RECONVERGENT B4 ;  /* 0x0000000000047941 */ /* 0x000fea0003800200 */
.L_x_10:
[----:B------:R-:W-:Y:S01]  /*0ad0*/  FADD R15, -R18, R15 ;  /* 0x0000000f120f7221 */ /* 0x000fe20000000100 */
[----:B------:R-:W-:Y:S01]  /*0ae0*/  FADD R8, -R17, R14 ;  /* 0x0000000e11087221 */ /* 0x000fe20000000100 */
[----:B------:R-:W-:Y:S02]  /*0af0*/  FADD R11, -R16, R11 ;  /* 0x0000000b100b7221 */ /* 0x000fe40000000100 */
[-C--:B------:R-:W-:Y:S01]  /*0b00*/  FFMA R0, R15, R9.reuse, R18 ;  /* 0x000000090f007223 */ /* 0x080fe20000000012 */
[-C--:B------:R-:W-:Y:S01]  /*0b10*/  FFMA R8, R8, R9.reuse, R17 ;  /* 0x0000000908087223 */ /* 0x080fe20000000011 */
[----:B------:R-:W-:-:S07]  /*0b20*/  FFMA R9, R11, R9, R16 ;  /* 0x000000090b097223 */ /* 0x000fce0000000010 */
.L_x_9:
[----:B------:R-:W-:Y:S05]  /*0b30*/  BSYNC.RECONVERGENT B3 ;  /* 0x0000000000037941 */ /* 0x000fea0003800200 */
.L_x_8:
[----:B------:R1:W-:Y:S04]  /*0b40*/  STL.64 [R1+0x10], R8 ;  /* 0x0000100801007387 */ /* 0x0003e80000100a00 */
[----:B------:R1:W-:Y:S02]  /*0b50*/  STL [R1+0xc], R0 ;  /* 0x00000c0001007387 */ /* 0x0003e40000100800 */
.L_x_7:
[----:B------:R-:W-:Y:S05]  /*0b60*/  BSYNC.RECONVERGENT B2 ;  /* 0x0000000000027941 */ /* 0x000fea0003800200 */
.L_x_6:
[----:B------:R-:W-:Y:S01]  /*0b70*/  LOP3.LUT P0, RZ, R2, 0x4, RZ, 0xc0, !PT ;  /* 0x0000000402ff7812 */ /* 0x000fe2000780c0ff */
[----:B------:R-:W-:-:S12]  /*0b80*/  BSSY.RECONVERGENT B2, `(.L_x_12) ;  /* 0x0000041000027945 */ /* 0x000fd80003800200 */
[----:B------:R-:W-:Y:S05]  /*0b90*/  @!P0 BRA `(.L_x_13) ;  /* 0x0000000000fc8947 */ /* 0x000fea0003800000 */
[----:B------:R-:W2:Y:S01]  /*0ba0*/  LDG.E R16, desc[UR4][R12.64+0x20] ;  /* 0x000020040c107981 */ /* 0x000ea2000c1e1900 */
[----:B------:R-:W3:Y:S03]  /*0bb0*/  LDCU UR6, c[0x0][0x394] ;  /* 0x00007280ff0677ac */ /* 0x000ee60008000800 */
[----:B------:R-:W4:Y:S04]  /*0bc0*/  LDG.E R18, desc[UR4][R12.64+0x18] ;  /* 0x000018040c127981 */ /* 0x000f28000c1e1900 */
[----:B------:R-:W5:Y:S01]  /*0bd0*/  LDG.E R17, desc[UR4][R12.64+0x1c] ;  /* 0x00001c040c117981 */ /* 0x000f62000c1e1900 */
[----:B------:R-:W0:Y:S01]  /*0be0*/  I2F.S8 R10, R6.B2 ;  /* 0x20000006000a7306 */ /* 0x000e220000001400 */
[----:B------:R-:W-:-:S02]  /*0bf0*/  HFMA2 R21, -RZ, RZ, 1.72265625, -38560 ;  /* 0x3ee4f8b5ff157431 */ /* 0x000fc400000001ff */
[----:B------:R-:W-:Y:S01]  /*0c00*/  IMAD.MOV.U32 R20, RZ, RZ, -0x771c970f ;  /* 0x88e368f1ff147424 */ /* 0x000fe200078e00ff */
[----:B------:R-:W-:Y:S01]  /*0c10*/  BSSY.RECONVERGENT B3, `(.L_x_14) ;  /* 0x0000035000037945 */ /* 0x000fe20003800200 */
[----:B---3--:R-:W-:-:S05]  /*0c20*/  I2FP.F32.S32 R22, UR6 ;  /* 0x0000000600167c45 */ /* 0x008fca0008201400 */
[C---:B0-----:R-:W-:Y:S01]  /*0c30*/  FADD R3, R22.reuse, -R10 ;  /* 0x8000000a16037221 */ /* 0x041fe20000000000 */
[----:B------:R-:W-:-:S04]  /*0c40*/  FSETP.GEU.AND P0, PT, R22, R10, PT ;  /* 0x0000000a1600720b */ /* 0x000fc80003f0e000 */
[----:B------:R-:W-:-:S04]  /*0c50*/  FSEL R11, -R3, R3, !P0 ;  /* 0x00000003030b7208 */ /* 0x000fc80004000100 */
[----:B-1----:R-:W0:Y:S02]  /*0c60*/  F2F.F64.F32 R8, R11 ;  /* 0x0000000b00087310 */ /* 0x002e240000201800 */
[----:B0-----:R-:W-:Y:S01]  /*0c70*/  DSETP.GEU.AND P0, PT, R8, R20, PT ;  /* 0x000000140800722a */ /* 0x001fe20003f0e000 */
[----:B--2---:R-:W-:Y:S01]  /*0c80*/  IMAD.MOV.U32 R0, RZ, RZ, R16 ;  /* 0x000000ffff007224 */ /* 0x004fe200078e0010 */
[----:B----4-:R-:W-:Y:S01]  /*0c90*/  MOV R8, R18 ;  /* 0x0000001200087202 */ /* 0x010fe20000000f00 */
[----:B-----5:R-:W-:-:S11]  /*0ca0*/  IMAD.MOV.U32 R9, RZ, RZ, R17 ;  /* 0x000000ffff097224 */ /* 0x020fd600078e0011 */
        /* <DEDUP_REMOVED lines=36> */
.L_x_17:
[----:B------:R-:W-:Y:S05]  /*0ef0*/  BSYNC.RECONVERGENT B4 ;  /* 0x0000000000047941 */ /* 0x000fea0003800200 */
.L_x_16:
[----:B------:R-:W-:Y:S01]  /*0f00*/  FADD R11, -R16, R11 ;  /* 0x0000000b100b7221 */ /* 0x000fe20000000100 */
[----:B------:R-:W-:Y:S01]  /*0f10*/  FADD R15, -R18, R15 ;  /* 0x0000000f120f7221 */ /* 0x000fe20000000100 */
[----:B------:R-:W-:Y:S02]  /*0f20*/  FADD R14, -R17, R14 ;  /* 0x0000000e110e7221 */ /* 0x000fe40000000100 */
[-C--:B------:R-:W-:Y:S01]  /*0f30*/  FFMA R0, R11, R9.reuse, R16 ;  /* 0x000000090b007223 */ /* 0x080fe20000000010 */
[-C--:B------:R-:W-:Y:S01]  /*0f40*/  FFMA R8, R15, R9.reuse, R18 ;  /* 0x000000090f087223 */ /* 0x080fe20000000012 */
[----:B------:R-:W-:-:S07]  /*0f50*/  FFMA R9, R14, R9, R17 ;  /* 0x000000090e097223 */ /* 0x000fce0000000011 */
.L_x_15:
[----:B------:R-:W-:Y:S05]  /*0f60*/  BSYNC.RECONVERGENT B3 ;  /* 0x0000000000037941 */ /* 0x000fea0003800200 */
.L_x_14:
[----:B------:R2:W-:Y:S04]  /*0f70*/  STL.64 [R1+0x18], R8 ;  /* 0x0000180801007387 */ /* 0x0005e80000100a00 */
[----:B------:R2:W-:Y:S02]  /*0f80*/  STL [R1+0x20], R0 ;  /* 0x0000200001007387 */ /* 0x0005e40000100800 */
.L_x_13:
[----:B------:R-:W-:Y:S05]  /*0f90*/  BSYNC.RECONVERGENT B2 ;  /* 0x0000000000027941 */ /* 0x000fea0003800200 */
.L_x_12:
[----:B------:R-:W-:Y:S01]  /*0fa0*/  LOP3.LUT P0, RZ, R2, 0x8, RZ, 0xc0, !PT ;  /* 0x0000000802ff7812 */ /* 0x000fe2000780c0ff */
[----:B------:R-:W-:-:S12]  /*0fb0*/  BSSY.RECONVERGENT B2, `(.L_x_18) ;  /* 0x0000041000027945 */ /* 0x000fd80003800200 */
[----:B------:R-:W-:Y:S05]  /*0fc0*/  @!P0 BRA `(.L_x_19) ;  /* 0x0000000000fc8947 */ /* 0x000fea0003800000 */
[----:B------:R-:W3:Y:S01]  /*0fd0*/  LDG.E R18, desc[UR4][R12.64+0x24] ;  /* 0x000024040c127981 */ /* 0x000ee2000c1e1900 */
[----:B------:R-:W4:Y:S03]  /*0fe0*/  LDCU UR6, c[0x0][0x394] ;  /* 0x00007280ff0677ac */ /* 0x000f260008000800 */
[----:B------:R-:W5:Y:S04]  /*0ff0*/  LDG.E R17, desc[UR4][R12.64+0x28] ;  /* 0x000028040c117981 */ /* 0x000f68000c1e1900 */
[----:B------:R-:W5:Y:S01]  /*1000*/  LDG.E R16, desc[UR4][R12.64+0x2c] ;  /* 0x00002c040c107981 */ /* 0x000f62000c1e1900 */
[----:B------:R-:W0:Y:S01]  /*1010*/  I2F.S8 R10, R6.B3 ;  /* 0x30000006000a7306 */ /* 0x000e220000001400 */
[----:B------:R-:W-:-:S02]  /*1020*/  HFMA2 R21, -RZ, RZ, 1.72265625, -38560 ;  /* 0x3ee4f8b5ff157431 */ /* 0x000fc400000001ff */
[----:B------:R-:W-:Y:S01]  /*1030*/  IMAD.MOV.U32 R20, RZ, RZ, -0x771c970f ;  /* 0x88e368f1ff147424 */ /* 0x000fe200078e00ff */
[----:B------:R-:W-:Y:S01]  /*1040*/  BSSY.RECONVERGENT B3, `(.L_x_20) ;  /* 0x0000035000037945 */ /* 0x000fe20003800200 */
[----:B----4-:R-:W-:-:S05]  /*1050*/  I2FP.F32.S32 R22, UR6 ;  /* 0x0000000600167c45 */ /* 0x010fca0008201400 */
[C---:B0-----:R-:W-:Y:S01]  /*1060*/  FADD R3, R22.reuse, -R10 ;  /* 0x8000000a16037221 */ /* 0x041fe20000000000 */
[----:B------:R-:W-:-:S04]  /*1070*/  FSETP.GEU.AND P0, PT, R22, R10, PT ;  /* 0x0000000a1600720b */ /* 0x000fc80003f0e000 */
[----:B------:R-:W-:-:S04]  /*1080*/  FSEL R11, -R3, R3, !P0 ;  /* 0x00000003030b7208 */ /* 0x000fc80004000100 */
[----:B-12---:R-:W0:Y:S02]  /*1090*/  F2F.F64.F32 R8, R11 ;  /* 0x0000000b00087310 */ /* 0x006e240000201800 */
[----:B0-----:R-:W-:Y:S01]  /*10a0*/  DSETP.GEU.AND P0, PT, R8, R20, PT ;  /* 0x000000140800722a */ /* 0x001fe20003f0e000 */
[----:B---3--:R-:W-:Y:S01]  /*10b0*/  IMAD.MOV.U32 R0, RZ, RZ, R18 ;  /* 0x000000ffff007224 */ /* 0x008fe200078e0012 */
[----:B-----5:R-:W-:Y:S01]  /*10c0*/  MOV R8, R17 ;  /* 0x0000001100087202 */ /* 0x020fe20000000f00 */
[----:B------:R-:W-:-:S11]  /*10d0*/  IMAD.MOV.U32 R9, RZ, RZ, R16 ;  /* 0x000000ffff097224 */ /* 0x000fd600078e0010 */
[----:B------:R-:W-:Y:S05]  /*10e0*/  @!P0 BRA `(.L_x_21) ;  /* 0x0000000000a88947 */ /* 0x000fea0003800000 */
[----:B------:R-:W2:Y:S04]  /*10f0*/  LDG.E R15, desc[UR4][R12.64] ;  /* 0x000000040c0f7981 */ /* 0x000ea8000c1e1900 */
[----:B------:R-:W3:Y:S04]  /*1100*/  LDG.E R14, desc[UR4][R12.64+0x4] ;  /* 0x000004040c0e7981 */ /* 0x000ee8000c1e1900 */
[----:B------:R-:W4:Y:S01]  /*1110*/  LDG.E R11, desc[UR4][R12.64+0x8] ;  /* 0x000008040c0b7981 */ /* 0x000f22000c1e1900 */
[----:B------:R-:W0:Y:S02]  /*1120*/  I2F.S8 R19, R6 ;  /* 0x0000000600137306 */ /* 0x000e240000001400 */
        /* <DEDUP_REMOVED lines=9> */
[----:B------:R-:W-:Y:S01]  /*11c0*/  FADD R0, -R19, R10 ;  /* 0x0000000a13007221 */ /* 0x000fe20000000100 */
        /* <DEDUP_REMOVED lines=8> */
[----:B------:R-:W-:Y:S01]  /*1250*/  FADD R0, R19, -R10 ;  /* 0x8000000a13007221 */ /* 0x000fe20000000000 */
        /* <DEDUP_REMOVED lines=12> */
.L_x_23:
[----:B------:R-:W-:Y:S05]  /*1320*/  BSYNC.RECONVERGENT B4 ;  /* 0x0000000000047941 */ /* 0x000fea0003800200 */
.L_x_22:
[----:B------:R-:W-:Y:S01]  /*1330*/  FADD R15, -R18, R15 ;  /* 0x0000000f120f7221 */ /* 0x000fe20000000100 */
[----:B------:R-:W-:Y:S01]  /*1340*/  FADD R8, -R17, R14 ;  /* 0x0000000e11087221 */ /* 0x000fe20000000100 */
[----:B------:R-:W-:Y:S02]  /*1350*/  FADD R11, -R16, R11 ;  /* 0x0000000b100b7221 */ /* 0x000fe40000000100 */
[-C--:B------:R-:W-:Y:S01]  /*1360*/  FFMA R0, R15, R9.reuse, R18 ;  /* 0x000000090f007223 */ /* 0x080fe20000000012 */
[-C--:B------:R-:W-:Y:S01]  /*1370*/  FFMA R8, R8, R9.reuse, R17 ;  /* 0x0000000908087223 */ /* 0x080fe20000000011 */
[----:B------:R-:W-:-:S07]  /*1380*/  FFMA R9, R11, R9, R16 ;  /* 0x000000090b097223 */ /* 0x000fce0000000010 */
.L_x_21:
[----:B------:R-:W-:Y:S05]  /*1390*/  BSYNC.RECONVERGENT B3 ;  /* 0x0000000000037941 */ /* 0x000fea0003800200 */
.L_x_20:
[----:B------:R3:W-:Y:S04]  /*13a0*/  STL.64 [R1+0x28], R8 ;  /* 0x0000280801007387 */ /* 0x0007e80000100a00 */
[----:B------:R3:W-:Y:S02]  /*13b0*/  STL [R1+0x24], R0 ;  /* 0x0000240001007387 */ /* 0x0007e40000100800 */
.L_x_19:
[----:B------:R-:W-:Y:S05]  /*13c0*/  BSYNC.RECONVERGENT B2 ;  /* 0x0000000000027941 */ /* 0x000fea0003800200 */
.L_x_18:
[----:B------:R-:W-:Y:S01]  /*13d0*/  LOP3.LUT P0, RZ, R2, 0x10, RZ, 0xc0, !PT ;  /* 0x0000001002ff7812 */ /* 0x000fe2000780c0ff */
[----:B------:R-:W-:-:S12]  /*13e0*/  BSSY.RECONVERGENT B2, `(.L_x_24) ;  /* 0x0000041000027945 */ /* 0x000fd80003800200 */
[----:B------:R-:W-:Y:S05]  /*13f0*/  @!P0 BRA `(.L_x_25) ;  /* 0x0000000000fc8947 */ /* 0x000fea0003800000 */
[----:B------:R-:W4:Y:S01]  /*1400*/  LDG.E R16, desc[UR4][R12.64+0x38] ;  /* 0x000038040c107981 */ /* 0x000f22000c1e1900 */
[----:B------:R-:W5:Y:S03]  /*1410*/  LDCU UR6, c[0x0][0x394] ;  /* 0x00007280ff0677ac */ /* 0x000f660008000800 */
[----:B------:R-:W4:Y:S04]  /*1420*/  LDG.E R18, desc[UR4][R12.64+0x30] ;  /* 0x000030040c127981 */ /* 0x000f28000c1e1900 */
[----:B------:R-:W4:Y:S01]  /*1430*/  LDG.E R17, desc[UR4][R12.64+0x34] ;  /* 0x000034040c117981 */ /* 0x000f22000c1e1900 */
[----:B------:R-:W0:Y:S01]  /*1440*/  I2F.S8 R10, R5 ;  /* 0x00000005000a7306 */ /* 0x000e220000001400 */
[----:B------:R-:W-:-:S02]  /*1450*/  HFMA2 R21, -RZ, RZ, 1.72265625, -38560 ;  /* 0x3ee4f8b5ff157431 */ /* 0x000fc400000001ff */
[----:B------:R-:W-:Y:S01]  /*1460*/  IMAD.MOV.U32 R20, RZ, RZ, -0x771c970f ;  /* 0x88e368f1ff147424 */ /* 0x000fe200078e00ff */
[----:B------:R-:W-:Y:S01]  /*1470*/  BSSY.RECONVERGENT B3, `(.L_x_26) ;  /* 0x0000035000037945 */ /* 0x000fe20003800200 */
[----:B-----5:R-:W-:-:S05]  /*1480*/  I2FP.F32.S32 R22, UR6 ;  /* 0x0000000600167c45 */ /* 0x020fca0008201400 */
[C---:B0-----:R-:W-:Y:S01]  /*1490*/  FADD R3, R22.reuse, -R10 ;  /* 0x8000000a16037221 */ /* 0x041fe20000000000 */
[----:B------:R-:W-:-:S04]  /*14a0*/  FSETP.GEU.AND P0, PT, R22, R10, PT ;  /* 0x0000000a1600720b */ /* 0x000fc80003f0e000 */
[----:B------:R-:W-:-:S04]  /*14b0*/  FSEL R11, -R3, R3, !P0 ;  /* 0x00000003030b7208 */ /* 0x000fc80004000100 */
[----:B-123--:R-:W0:Y:S02]  /*14c0*/  F2F.F64.F32 R8, R11 ;  /* 0x0000000b00087310 */ /* 0x00ee240000201800 */
[----:B0-----:R-:W-:Y:S01]  /*14d0*/  DSETP.GEU.AND P0, PT, R8, R20, PT ;  /* 0x000000140800722a */ /* 0x001fe20003f0e000 */
[----:B----4-:R-:W-:Y:S01]  /*14e0*/  IMAD.MOV.U32 R0, RZ, RZ, R16 ;  /* 0x000000ffff007224 */ /* 0x010fe200078e0010 */
[----:B------:R-:W-:Y:S01]  /*14f0*/  MOV R8, R18 ;  /* 0x0000001200087202 */ /* 0x000fe20000000f00 */
[----:B------:R-:W-:-:S11]  /*1500*/  IMAD.MOV.U32 R9, RZ, RZ, R17 ;  /* 0x000000ffff097224 */ /* 0x000fd600078e0011 */
        /* <DEDUP_REMOVED lines=36> */
.L_x_29:
[----:B------:R-:W-:Y:S05]  /*1750*/  BSYNC.RECONVERGENT B4 ;  /* 0x0000000000047941 */ /* 0x000fea0003800200 */
.L_x_28:
[----:B------:R-:W-:Y:S01]  /*1760*/  FADD R11, -R16, R11 ;  /* 0x0000000b100b7221 */ /* 0x000fe20000000100 */
[----:B------:R-:W-:Y:S01]  /*1770*/  FADD R15, -R18, R15 ;  /* 0x0000000f120f7221 */ /* 0x000fe20000000100 */
[----:B------:R-:W-:Y:S02]  /*1780*/  FADD R14, -R17, R14 ;  /* 0x0000000e110e7221 */ /* 0x000fe40000000100 */
[-C--:B------:R-:W-:Y:S01]  /*1790*/  FFMA R0, R11, R9.reuse, R16 ;  /* 0x000000090b007223 */ /* 0x080fe20000000010 */
[-C--:B------:R-:W-:Y:S01]  /*17a0*/  FFMA R8, R15, R9.reuse, R18 ;  /* 0x000000090f087223 */ /* 0x080fe20000000012 */
[----:B------:R-:W-:-:S07]  /*17b0*/  FFMA R9, R14, R9, R17 ;  /* 0x000000090e097223 */ /* 0x000fce0000000011 */
.L_x_27:
[----:B------:R-:W-:Y:S05]  /*17c0*/  BSYNC.RECONVERGENT B3 ;  /* 0x0000000000037941 */ /* 0x000fea0003800200 */
.L_x_26:
[----:B------:R4:W-:Y:S04]  /*17d0*/  STL.64 [R1+0x30], R8 ;  /* 0x0000300801007387 */ /* 0x0009e80000100a00 */
[----:B------:R4:W-:Y:S02]  /*17e0*/  STL [R1+0x38], R0 ;  /* 0x0000380001007387 */ /* 0x0009e40000100800 */
.L_x_25:
[----:B------:R-:W-:Y:S05]  /*17f0*/  BSYNC.RECONVERGENT B2 ;  /* 0x0000000000027941 */ /* 0x000fea0003800200 */
.L_x_24:
[----:B------:R-:W-:Y:S01]  /*1800*/  LOP3.LUT P0, RZ, R2, 0x20, RZ, 0xc0, !PT ;  /* 0x0000002002ff7812 */ /* 0x000fe2000780c0ff */
[----:B------:R-:W-:-:S12]  /*1810*/  BSSY.RECONVERGENT B2, `(.L_x_30) ;  /* 0x0000041000027945 */ /* 0x000fd80003800200 */
[----:B------:R-:W-:Y:S05]  /*1820*/  @!P0 BRA `(.L_x_31) ;  /* 0x0000000000fc8947 */ /* 0x000fea0003800000 */
[----:B------:R-:W5:Y:S01]  /*1830*/  LDG.E R18, desc[UR4][R12.64+0x3c] ;  /* 0x00003c040c127981 */ /* 0x000f62000c1e1900 */
[----:B------:R-:W0:Y:S03]  /*1840*/  LDCU UR6, c[0x0][0x394] ;  /* 0x00007280ff0677ac */ /* 0x000e260008000800 */
[----:B------:R-:W5:Y:S04]  /*1850*/  LDG.E R17, desc[UR4][R12.64+0x40] ;  /* 0x000040040c117981 */ /* 0x000f68000c1e1900 */
[----:B------:R-:W5:Y:S01]  /*1860*/  LDG.E R16, desc[UR4][R12.64+0x44] ;  /* 0x000044040c107981 */ /* 0x000f62000c1e1900 */
[----:B------:R-:W1:Y:S01]  /*1870*/  I2F.S8 R10, R5.B1 ;  /* 0x10000005000a7306 */ /* 0x000e620000001400 */
[----:B------:R-:W-:-:S02]  /*1880*/  HFMA2 R21, -RZ, RZ, 1.72265625, -38560 ;  /* 0x3ee4f8b5ff157431 */ /* 0x000fc400000001ff */
[----:B------:R-:W-:Y:S01]  /*1890*/  IMAD.MOV.U32 R20, RZ, RZ, -0x771c970f ;  /* 0x88e368f1ff147424 */ /* 0x000fe200078e00ff */
[----:B------:R-:W-:Y:S01]  /*18a0*/  BSSY.RECONVERGENT B3, `(.L_x_32) ;  /* 0x0000035000037945 */ /* 0x000fe20003800200 */
[----:B0-----:R-:W-:-:S05]  /*18b0*/  I2FP.F32.S32 R22, UR6 ;  /* 0x0000000600167c45 */ /* 0x001fca0008201400 */
[C---:B-1----:R-:W-:Y:S01]  /*18c0*/  FADD R3, R22.reuse, -R10 ;  /* 0x8000000a16037221 */ /* 0x042fe20000000000 */
[----:B------:R-:W-:-:S04]  /*18d0*/  FSETP.GEU.AND P0, PT, R22, R10, PT ;  /* 0x0000000a1600720b */ /* 0x000fc80003f0e000 */
[----:B------:R-:W-:-:S04]  /*18e0*/  FSEL R11, -R3, R3, !P0 ;  /* 0x00000003030b7208 */ /* 0x000fc80004000100 */
[----:B--234-:R-:W0:Y:S02]  /*18f0*/  F2F.F64.F32 R8, R11 ;  /* 0x0000000b00087310 */ /* 0x01ce240000201800 */
[----:B0-----:R-:W-:Y:S01]  /*1900*/  DSETP.GEU.AND P0, PT, R8, R20, PT ;  /* 0x000000140800722a */ /* 0x001fe20003f0e000 */
[----:B-----5:R-:W-:Y:S01]  /*1910*/  IMAD.MOV.U32 R0, RZ, RZ, R18 ;  /* 0x000000ffff007224 */ /* 0x020fe200078e0012 */
        /* <DEDUP_REMOVED lines=38> */
.L_x_35:
[----:B------:R-:W-:Y:S05]  /*1b80*/  BSYNC.RECONVERGENT B4 ;  /* 0x0000000000047941 */ /* 0x000fea0003800200 */
.L_x_34:
[----:B------:R-:W-:Y:S01]  /*1b90*/  FADD R15, -R18, R15 ;  /* 0x0000000f120f7221 */ /* 0x000fe20000000100 */
[----:B------:R-:W-:Y:S01]  /*1ba0*/  FADD R8, -R17, R14 ;  /* 0x0000000e11087221 */ /* 0x000fe20000000100 */
[----:B------:R-:W-:Y:S02]  /*1bb0*/  FADD R11, -R16, R11 ;  /* 0x0000000b100b7221 */ /* 0x000fe40000000100 */
[-C--:B------:R-:W-:Y:S01]  /*1bc0*/  FFMA R0, R15, R9.reuse, R18 ;  /* 0x000000090f007223 */ /* 0x080fe20000000012 */
[-C--:B------:R-:W-:Y:S01]  /*1bd0*/  FFMA R8, R8, R9.reuse, R17 ;  /* 0x0000000908087223 */ /* 0x080fe20000000011 */
[----:B------:R-:W-:-:S07]  /*1be0*/  FFMA R9, R11, R9, R16 ;  /* 0x000000090b097223 */ /* 0x000fce0000000010 */
.L_x_33:
[----:B------:R-:W-:Y:S05]  /*1bf0*/  BSYNC.RECONVERGENT B3 ;  /* 0x0000000000037941 */ /* 0x000fea0003800200 */
.L_x_32:
[----:B------:R0:W-:Y:S04]  /*1c00*/  STL.64 [R1+0x40], R8 ;  /* 0x0000400801007387 */ /* 0x0001e80000100a00 */
[----:B------:R0:W-:Y:S02]  /*1c10*/  STL [R1+0x3c], R0 ;  /* 0x00003c0001007387 */ /* 0x0001e40000100800 */
.L_x_31:
[----:B------:R-:W-:Y:S05]  /*1c20*/  BSYNC.RECONVERGENT B2 ;  /* 0x0000000000027941 */ /* 0x000fea0003800200 */
.L_x_30:
        /* <DEDUP_REMOVED lines=56> */
.L_x_41:
[----:B------:R-:W-:Y:S05]  /*1fb0*/  BSYNC.RECONVERGENT B4 ;  /* 0x0000000000047941 */ /* 0x000fea0003800200 */
.L_x_40:
[----:B------:R-:W-:Y:S01]  /*1fc0*/  FADD R11, -R16, R11 ;  /* 0x0000000b100b7221 */ /* 0x000fe20000000100 */
[----:B------:R-:W-:Y:S01]  /*1fd0*/  FADD R15, -R18, R15 ;  /* 0x0000000f120f7221 */ /* 0x000fe20000000100 */
[----:B------:R-:W-:Y:S02]  /*1fe0*/  FADD R14, -R17, R14 ;  /* 0x0000000e110e7221 */ /* 0x000fe40000000100 */
[-C--:B------:R-:W-:Y:S01]  /*1ff0*/  FFMA R0, R11, R9.reuse, R16 ;  /* 0x000000090b007223 */ /* 0x080fe20000000010 */
[-C--:B------:R-:W-:Y:S01]  /*2000*/  FFMA R8, R15, R9.reuse, R18 ;  /* 0x000000090f087223 */ /* 0x080fe20000000012 */
[----:B------:R-:W-:-:S07]  /*2010*/  FFMA R9, R14, R9, R17 ;  /* 0x000000090e097223 */ /* 0x000fce0000000011 */
.L_x_39:
[----:B------:R-:W-:Y:S05]  /*2020*/  BSYNC.RECONVERGENT B3 ;  /* 0x0000000000037941 */ /* 0x000fea0003800200 */
.L_x_38:
[----:B------:R0:W-:Y:S04]  /*2030*/  STL.64 [R1+0x48], R8 ;  /* 0x0000480801007387 */ /* 0x0001e80000100a00 */
[----:B------:R0:W-:Y:S02]  /*2040*/  STL [R1+0x50], R0 ;  /* 0x0000500001007387 */ /* 0x0001e40000100800 */
.L_x_37:
[----:B------:R-:W-:Y:S05]  /*2050*/  BSYNC.RECONVERGENT B2 ;  /* 0x0000000000027941 */ /* 0x000fea0003800200 */
.L_x_36:
        /* <DEDUP_REMOVED lines=56> */
.L_x_47:
[----:B------:R-:W-:Y:S05]  /*23e0*/  BSYNC.RECONVERGENT B4 ;  /* 0x0000000000047941 */ /* 0x000fea0003800200 */
.L_x_46:
[----:B------:R-:W-:Y:S01]  /*23f0*/  FADD R15, -R18, R15 ;  /* 0x0000000f120f7221 */ /* 0x000fe20000000100 */
[----:B------:R-:W-:Y:S01]  /*2400*/  FADD R8, -R17, R14 ;  /* 0x0000000e11087221 */ /* 0x000fe20000000100 */
[----:B------:R-:W-:Y:S02]  /*2410*/  FADD R11, -R16, R11 ;  /* 0x0000000b100b7221 */ /* 0x000fe40000000100 */
[-C--:B------:R-:W-:Y:S01]  /*2420*/  FFMA R0, R15, R9.reuse, R18 ;  /* 0x000000090f007223 */ /* 0x080fe20000000012 */
[-C--:B------:R-:W-:Y:S01]  /*2430*/  FFMA R8, R8, R9.reuse, R17 ;  /* 0x0000000908087223 */ /* 0x080fe20000000011 */
[----:B------:R-:W-:-:S07]  /*2440*/  FFMA R9, R11, R9, R16 ;  /* 0x000000090b097223 */ /* 0x000fce0000000010 */
.L_x_45:
[----:B------:R-:W-:Y:S05]  /*2450*/  BSYNC.RECONVERGENT B3 ;  /* 0x0000000000037941 */ /* 0x000fea0003800200 */
.L_x_44:
[----:B------:R0:W-:Y:S04]  /*2460*/  STL.64 [R1+0x58], R8 ;  /* 0x0000580801007387 */ /* 0x0001e80000100a00 */
[----:B------:R0:W-:Y:S02]  /*2470*/  STL [R1+0x54], R0 ;  /* 0x0000540001007387 */ /* 0x0001e40000100800 */
.L_x_43:
[----:B------:R-:W-:Y:S05]  /*2480*/  BSYNC.RECONVERGENT B2 ;  /* 0x0000000000027941 */ /* 0x000fea0003800200 */
.L_x_42:
[----:B------:R-:W-:Y:S01]  /*2490*/  LOP3.LUT P0, RZ, R2, 0x100, RZ, 0xc0, !PT ;  /* 0x0000010002ff7812 */ /* 0x000fe2000780c0ff */
[----:B------:R-:W-:-:S12]  /*24a0*/  BSSY.RECONVERGENT B2, `(.L_x_48) ;  /* 0x0000041000027945 */ /* 0x000fd80003800200 */
[----:B------:R-:W-:Y:S05]  /*24b0*/  @!P0 BRA `(.L_x_49) ;  /* 0x0000000000fc8947 */ /* 0x000fea0003800000 */
[----:B------:R-:W5:Y:S01]  /*24c0*/  LDG.E R16, desc[UR4][R12.64+0x8] ;  /* 0x000008040c107981 */ /* 0x000f62000c1e1900 */
[----:B------:R-:W0:Y:S03]  /*24d0*/  LDCU UR6, c[0x0][0x394] ;  /* 0x00007280ff0677ac */ /* 0x000e260008000800 */
[----:B------:R-:W5:Y:S04]  /*24e0*/  LDG.E R18, desc[UR4][R12.64] ;  /* 0x000000040c127981 */ /* 0x000f68000c1e1900 */
[----:B------:R-:W5:Y:S01]  /*24f0*/  LDG.E R17, desc[UR4][R12.64+0x4] ;  /* 0x000004040c117981 */ /* 0x000f62000c1e1900 */
[----:B------:R-:W1:Y:S01]  /*2500*/  I2F.S8 R10, R6 ;  /* 0x00000006000a7306 */ /* 0x000e620000001400 */
        /* <DEDUP_REMOVED lines=48> */
.L_x_53:
[----:B------:R-:W-:Y:S05]  /*2810*/  BSYNC.RECONVERGENT B4 ;  /* 0x0000000000047941 */ /* 0x000fea0003800200 */
.L_x_52:
[----:B------:R-:W-:Y:S01]  /*2820*/  FADD R11, -R16, R11 ;  /* 0x0000000b100b7221 */ /* 0x000fe20000000100 */
[----:B------:R-:W-:Y:S01]  /*2830*/  FADD R15, -R18, R15 ;  /* 0x0000000f120f7221 */ /* 0x000fe20000000100 */
[----:B------:R-:W-:Y:S02]  /*2840*/  FADD R14, -R17, R14 ;  /* 0x0000000e110e7221 */ /* 0x000fe40000000100 */
[-C--:B------:R-:W-:Y:S01]  /*2850*/  FFMA R0, R11, R9.reuse, R16 ;  /* 0x000000090b007223 */ /* 0x080fe20000000010 */
[-C--:B------:R-:W-:Y:S01]  /*2860*/  FFMA R8, R15, R9.reuse, R18 ;  /* 0x000000090f087223 */ /* 0x080fe20000000012 */
[----:B------:R-:W-:-:S07]  /*2870*/  FFMA R9, R14, R9, R17 ;  /* 0x000000090e097223 */ /* 0x000fce0000000011 */
.L_x_51:
[----:B------:R-:W-:Y:S05]  /*2880*/  BSYNC.RECONVERGENT B3 ;  /* 0x0000000000037941 */ /* 0x000fea0003800200 */
.L_x_50:
[----:B------:R0:W-:Y:S04]  /*2890*/  STL.64 [R1+0x60], R8 ;  /* 0x0000600801007387 */ /* 0x0001e80000100a00 */
[----:B------:R0:W-:Y:S02]  /*28a0*/  STL [R1+0x68], R0 ;  /* 0x0000680001007387 */ /* 0x0001e40000100800 */
.L_x_49:
[----:B------:R-:W-:Y:S05]  /*28b0*/  BSYNC.RECONVERGENT B2 ;  /* 0x0000000000027941 */ /* 0x000fea0003800200 */
.L_x_48:
        /* <DEDUP_REMOVED lines=36> */
[----:B------:R-:W-:Y:S02]  /*2b00*/  FSEL R22, -R0, R0, !P0 ;  /* 0x0000000000167208 */ /* 0x000fe40004000100 */
[----:B------:R-:W-:Y:S02]  /*2b10*/  MOV R0, R18 ;  /* 0x0000001200007202 */ /* 0x000fe40000000f00 */
[----:B------:R-:W0:Y:S02]  /*2b20*/  F2F.F64.F32 R8, R22 ;  /* 0x0000001600087310 */ /* 0x000e240000201800 */
[----:B0-----:R-:W-:Y:S01]  /*2b30*/  DSETP.GEU.AND P0, PT, R8, R20, PT ;  /* 0x000000140800722a */ /* 0x001fe20003f0e000 */
[----:B------:R-:W-:Y:S01]  /*2b40*/  IMAD.MOV.U32 R8, RZ, RZ, R17 ;  /* 0x000000ffff087224 */ /* 0x000fe200078e0011 */
[----:B------:R-:W-:-:S12]  /*2b50*/  MOV R9, R16 ;  /* 0x0000001000097202 */ /* 0x000fd80000000f00 */
        /* <DEDUP_REMOVED lines=14> */
.L_x_59:
[----:B------:R-:W-:Y:S05]  /*2c40*/  BSYNC.RECONVERGENT B4 ;  /* 0x0000000000047941 */ /* 0x000fea0003800200 */
.L_x_58:
[----:B------:R-:W-:Y:S01]  /*2c50*/  FADD R15, -R18, R15 ;  /* 0x0000000f120f7221 */ /* 0x000fe20000000100 */
[----:B------:R-:W-:Y:S01]  /*2c60*/  FADD R8, -R17, R14 ;  /* 0x0000000e11087221 */ /* 0x000fe20000000100 */
[----:B------:R-:W-:Y:S02]  /*2c70*/  FADD R11, -R16, R11 ;  /* 0x0000000b100b7221 */ /* 0x000fe40000000100 */
[-C--:B------:R-:W-:Y:S01]  /*2c80*/  FFMA R0, R15, R9.reuse, R18 ;  /* 0x000000090f007223 */ /* 0x080fe20000000012 */
[-C--:B------:R-:W-:Y:S01]  /*2c90*/  FFMA R8, R8, R9.reuse, R17 ;  /* 0x0000000908087223 */ /* 0x080fe20000000011 */
[----:B------:R-:W-:-:S07]  /*2ca0*/  FFMA R9, R11, R9, R16 ;  /* 0x000000090b097223 */ /* 0x000fce0000000010 */
.L_x_57:
[----:B------:R-:W-:Y:S05]  /*2cb0*/  BSYNC.RECONVERGENT B3 ;  /* 0x0000000000037941 */ /* 0x000fea0003800200 */
.L_x_56:
[----:B------:R0:W-:Y:S04]  /*2cc0*/  STL.64 [R1+0x70], R8 ;  /* 0x0000700801007387 */ /* 0x0001e80000100a00 */
[----:B------:R0:W-:Y:S02]  /*2cd0*/  STL [R1+0x6c], R0 ;  /* 0x00006c0001007387 */ /* 0x0001e40000100800 */
.L_x_55:
[----:B------:R-:W-:Y:S05]  /*2ce0*/  BSYNC.RECONVERGENT B2 ;  /* 0x0000000000027941 */ /* 0x000fea0003800200 */
.L_x_54:
        /* <DEDUP_REMOVED lines=17> */
[----:B-----5:R-:W-:Y:S01]  /*2e00*/  MOV R0, R18 ;  /* 0x0000001200007202 */ /* 0x020fe20000000f00 */
[----:B------:R-:W-:Y:S01]  /*2e10*/  IMAD.MOV.U32 R8, RZ, RZ, R17 ;  /* 0x000000ffff087224 */ /* 0x000fe200078e0011 */
[----:B------:R-:W-:-:S11]  /*2e20*/  MOV R9, R16 ;  /* 0x0000001000097202 */ /* 0x000fd60000000f00 */
        /* <DEDUP_REMOVED lines=36> */
.L_x_65:
[----:B------:R-:W-:Y:S05]  /*3070*/  BSYNC.RECONVERGENT B4 ;  /* 0x0000000000047941 */ /* 0x000fea0003800200 */
.L_x_64:
[----:B------:R-:W-:Y:S01]  /*3080*/  FADD R15, -R18, R15 ;  /* 0x0000000f120f7221 */ /* 0x000fe20000000100 */
[----:B------:R-:W-:Y:S01]  /*3090*/  FADD R8, -R17, R14 ;  /* 0x0000000e11087221 */ /* 0x000fe20000000100 */
[----:B------:R-:W-:Y:S02]  /*30a0*/  FADD R11, -R16, R11 ;  /* 0x0000000b100b7221 */ /* 0x000fe40000000100 */
[-C--:B------:R-:W-:Y:S01]  /*30b0*/  FFMA R0, R15, R9.reuse, R18 ;  /* 0x000000090f007223 */ /* 0x080fe20000000012 */
[-C--:B------:R-:W-:Y:S01]  /*30c0*/  FFMA R8, R8, R9.reuse, R17 ;  /* 0x0000000908087223 */ /* 0x080fe20000000011 */
[----:B------:R-:W-:-:S07]  /*30d0*/  FFMA R9, R11, R9, R16 ;  /* 0x000000090b097223 */ /* 0x000fce0000000010 */
.L_x_63:
[----:B------:R-:W-:Y:S05]  /*30e0*/  BSYNC.RECONVERGENT B3 ;  /* 0x0000000000037941 */ /* 0x000fea0003800200 */
.L_x_62:
[----:B------:R0:W-:Y:S04]  /*30f0*/  STL.64 [R1+0x78], R8 ;  /* 0x0000780801007387 */ /* 0x0001e80000100a00 */
[----:B------:R0:W-:Y:S02]  /*3100*/  STL [R1+0x80], R0 ;  /* 0x0000800001007387 */ /* 0x0001e40000100800 */
.L_x_61:
[----:B------:R-:W-:Y:S05]  /*3110*/  BSYNC.RECONVERGENT B2 ;  /* 0x0000000000027941 */ /* 0x000fea0003800200 */
.L_x_60:
        /* <DEDUP_REMOVED lines=56> */
.L_x_71:
[----:B------:R-:W-:Y:S05]  /*34a0*/  BSYNC.RECONVERGENT B4 ;  /* 0x0000000000047941 */ /* 0x000fea0003800200 */
.L_x_70:
[----:B------:R-:W-:Y:S01]  /*34b0*/  FADD R17, -R14, R17 ;  /* 0x000000110e117221 */ /* 0x000fe20000000100 */
[----:B------:R-:W-:Y:S01]  /*34c0*/  FADD R6, -R11, R6 ;  /* 0x000000060b067221 */ /* 0x000fe20000000100 */
[----:B------:R-:W-:Y:S02]  /*34d0*/  FADD R15, -R2, R15 ;  /* 0x0000000f020f7221 */ /* 0x000fe40000000100 */
[-C--:B------:R-:W-:Y:S01]  /*34e0*/  FFMA R0, R17, R9.reuse, R14 ;  /* 0x0000000911007223 */ /* 0x080fe2000000000e */
[-C--:B------:R-:W-:Y:S01]  /*34f0*/  FFMA R8, R6, R9.reuse, R11 ;  /* 0x0000000906087223 */ /* 0x080fe2000000000b */
[----:B------:R-:W-:-:S07]  /*3500*/  FFMA R9, R15, R9, R2 ;  /* 0x000000090f097223 */ /* 0x000fce0000000002 */
.L_x_69:
[----:B------:R-:W-:Y:S05]  /*3510*/  BSYNC.RECONVERGENT B3 ;  /* 0x0000000000037941 */ /* 0x000fea0003800200 */
.L_x_68:
[----:B------:R0:W-:Y:S04]  /*3520*/  STL.64 [R1+0x88], R8 ;  /* 0x0000880801007387 */ /* 0x0001e80000100a00 */
[----:B------:R0:W-:Y:S02]  /*3530*/  STL [R1+0x84], R0 ;  /* 0x0000840001007387 */ /* 0x0001e40000100800 */
.L_x_67:
[----:B------:R-:W-:Y:S05]  /*3540*/  BSYNC.RECONVERGENT B2 ;  /* 0x0000000000027941 */ /* 0x000fea0003800200 */
.L_x_66:
[----:B------:R-:W-:-:S04]  /*3550*/  IMAD.MOV.U32 R3, RZ, RZ, 0x400 ;  /* 0x00000400ff037424 */ /* 0x000fc800078e00ff */
[----:B------:R-:W-:-:S04]  /*3560*/  IMAD R4, R4, 0x40, R3 ;  /* 0x0000004004047824 */ /* 0x000fc800078e0203 */
[----:B01234-:R-:W0:Y:S02]  /*3570*/  LDC R0, c[0x3][R4] ;  /* 0x00c0000004007b82 */ /* 0x01fe240000000800 */
[----:B0-----:R-:W-:-:S13]  /*3580*/  ISETP.NE.AND P0, PT, R0, -0x1, PT ;  /* 0xffffffff0000780c */ /* 0x001fda0003f05270 */
[----:B------:R-:W-:Y:S05]  /*3590*/  @!P0 EXIT ;  /* 0x000000000000894d */ /* 0x000fea0003800000 */
[----:B------:R-:W0:Y:S01]  /*35a0*/  LDC.64 R2, c[0x0][0x380] ;  /* 0x0000e000ff027b82 */ /* 0x000e220000000a00 */
[----:B------:R-:W-:Y:S01]  /*35b0*/  HFMA2 R5, -RZ, RZ, 0, 0 ;  /* 0x00000000ff057431 */ /* 0x000fe200000001ff */
[----:B------:R-:W-:Y:S01]  /*35c0*/  BSSY.RECONVERGENT B0, `(.L_x_72) ;  /* 0x0000008000007945 */ /* 0x000fe20003800200 */
[----:B0-----:R-:W-:-:S07]  /*35d0*/  IMAD.WIDE R2, R7, 0x24, R2 ;  /* 0x0000002407027825 */ /* 0x001fce00078e0202 */
.L_x_73:
[C---:B------:R-:W-:Y:S01]  /*35e0*/  LEA R6, R5.reuse, R4, 0x2 ;  /* 0x0000000405067211 */ /* 0x040fe200078e10ff */
[----:B------:R-:W-:Y:S01]  /*35f0*/  IMAD.MOV.U32 R10, RZ, RZ, R0 ;  /* 0x000000ffff0a7224 */ /* 0x000fe200078e0000 */
[----:B------:R-:W-:Y:S02]  /*3600*/  IADD3 R5, PT, PT, R5, 0x3, RZ ;  /* 0x0000000305057810 */ /* 0x000fe40007ffe0ff */
[----:B------:R-:W0:Y:S02]  /*3610*/  LDC R0, c[0x3][R6+0xc] ;  /* 0x00c0030006007b82 */ /* 0x000e240000000800 */
[----:B0-----:R-:W-:-:S13]  /*3620*/  ISETP.NE.AND P0, PT, R0, -0x1, PT ;  /* 0xffffffff0000780c */ /* 0x001fda0003f05270 */
[----:B------:R-:W-:Y:S05]  /*3630*/  @P0 BRA `(.L_x_73) ;  /* 0xfffffffc00e80947 */ /* 0x000fea000383ffff */
[----:B------:R-:W-:Y:S05]  /*3640*/  BSYNC.RECONVERGENT B0 ;  /* 0x0000000000007941 */ /* 0x000fea0003800200 */
.L_x_72:
[----:B------:R-:W0:Y:S01]  /*3650*/  LDC R4, c[0x3][R6+0x4] ;  /* 0x00c0010006047b82 */ /* 0x000e220000000800 */
[----:B------:R-:W-:-:S05]  /*3660*/  IMAD R0, R10, 0xc, R1 ;  /* 0x0000000c0a007824 */ /* 0x000fca00078e0201 */
[----:B------:R-:W2:Y:S02]  /*3670*/  LDL R5, [R0] ;  /* 0x0000000000057983 */ /* 0x000ea40000100800 */
[----:B------:R-:W1:Y:S02]  /*3680*/  LDC R8, c[0x3][R6+0x8] ;  /* 0x00c0020006087b82 */ /* 0x000e640000000800 */
[----:B------:R-:W3:Y:S04]  /*3690*/  LDL R7, [R0+0x4] ;  /* 0x0000040000077983 */ /* 0x000ee80000100800 */
[----:B------:R-:W4:Y:S01]  /*36a0*/  LDL R9, [R0+0x8] ;  /* 0x0000080000097983 */ /* 0x000f220000100800 */
[----:B0-----:R-:W-:-:S05]  /*36b0*/  IMAD R4, R4, 0xc, R1 ;  /* 0x0000000c04047824 */ /* 0x001fca00078e0201 */
[----:B------:R-:W5:Y:S01]  /*36c0*/  LDL R11, [R4] ;  /* 0x00000000040b7983 */ /* 0x000f620000100800 */
[----:B-1----:R-:W-:-:S03]  /*36d0*/  IMAD R8, R8, 0xc, R1 ;  /* 0x0000000c08087824 */ /* 0x002fc600078e0201 */
[----:B------:R-:W5:Y:S04]  /*36e0*/  LDL R13, [R4+0x4] ;  /* 0x00000400040d7983 */ /* 0x000f680000100800 */
[----:B------:R-:W5:Y:S04]  /*36f0*/  LDL R15, [R4+0x8] ;  /* 0x00000800040f7983 */ /* 0x000f680000100800 */
[----:B------:R-:W5:Y:S04]  /*3700*/  LDL R17, [R8] ;  /* 0x0000000008117983 */ /* 0x000f680000100800 */
[----:B------:R-:W5:Y:S04]  /*3710*/  LDL R19, [R8+0x4] ;  /* 0x0000040008137983 */ /* 0x000f680000100800 */
[----:B------:R-:W5:Y:S04]  /*3720*/  LDL R21, [R8+0x8] ;  /* 0x0000080008157983 */ /* 0x000f680000100800 */
[----:B--2---:R-:W-:Y:S04]  /*3730*/  STG.E desc[UR4][R2.64], R5 ;  /* 0x0000000502007986 */ /* 0x004fe8000c101904 */
[----:B---3--:R-:W-:Y:S04]  /*3740*/  STG.E desc[UR4][R2.64+0x4], R7 ;  /* 0x0000040702007986 */ /* 0x008fe8000c101904 */
[----:B----4-:R-:W-:Y:S04]  /*3750*/  STG.E desc[UR4][R2.64+0x8], R9 ;  /* 0x0000080902007986 */ /* 0x010fe8000c101904 */
[----:B-----5:R-:W-:Y:S04]  /*3760*/  STG.E desc[UR4][R2.64+0xc], R11 ;  /* 0x00000c0b02007986 */ /* 0x020fe8000c101904 */
[----:B------:R-:W-:Y:S04]  /*3770*/  STG.E desc[UR4][R2.64+0x10], R13 ;  /* 0x0000100d02007986 */ /* 0x000fe8000c101904 */
[----:B------:R-:W-:Y:S04]  /*3780*/  STG.E desc[UR4][R2.64+0x14], R15 ;  /* 0x0000140f02007986 */ /* 0x000fe8000c101904 */
[----:B------:R-:W-:Y:S04]  /*3790*/  STG.E desc[UR4][R2.64+0x18], R17 ;  /* 0x0000181102007986 */ /* 0x000fe8000c101904 */
[----:B------:R-:W-:Y:S04]  /*37a0*/  STG.E desc[UR4][R2.64+0x1c], R19 ;  /* 0x00001c1302007986 */ /* 0x000fe8000c101904 */
[----:B------:R-:W-:Y:S01]  /*37b0*/  STG.E desc[UR4][R2.64+0x20], R21 ;  /* 0x0000201502007986 */ /* 0x000fe2000c101904 */
[----:B------:R-:W-:Y:S05]  /*37c0*/  EXIT ;  /* 0x000000000000794d */ /* 0x000fea0003800000 */
        .weak           $__internal_0_$__cuda_sm3x_div_rn_noftz_f32_slowpath
        .type           $__internal_0_$__cuda_sm3x_div_rn_noftz_f32_slowpath,@function
        .size           $__internal_0_$__cuda_sm3x_div_rn_noftz_f32_slowpath,(.L_x_87 - $__internal_0_$__cuda_sm3x_div_rn_noftz_f32_slowpath)
$__internal_0_$__cuda_sm3x_div_rn_noftz_f32_slowpath:
[----:B------:R-:W-:Y:S01]  /*37d0*/  SHF.R.U32.HI R9, RZ, 0x17, R0 ;  /* 0x00000017ff097819 */ /* 0x000fe20000011600 */
[----:B------:R-:W-:Y:S01]  /*37e0*/  BSSY.RECONVERGENT B0, `(.L_x_74) ;  /* 0x0000062000007945 */ /* 0x000fe20003800200 */
[----:B------:R-:W-:Y:S02]  /*37f0*/  SHF.R.U32.HI R19, RZ, 0x17, R3 ;  /* 0x00000017ff137819 */ /* 0x000fe40000011603 */
[----:B------:R-:W-:Y:S02]  /*3800*/  LOP3.LUT R9, R9, 0xff, RZ, 0xc0, !PT ;  /* 0x000000ff09097812 */ /* 0x000fe400078ec0ff */
[----:B------:R-:W-:Y:S02]  /*3810*/  LOP3.LUT R19, R19, 0xff, RZ, 0xc0, !PT ;  /* 0x000000ff13137812 */ /* 0x000fe400078ec0ff */
[----:B------:R-:W-:-:S03]  /*3820*/  IADD3 R20, PT, PT, R9, -0x1, RZ ;  /* 0xffffffff09147810 */ /* 0x000fc60007ffe0ff */
[----:B------:R-:W-:Y:S01]  /*3830*/  VIADD R21, R19, 0xffffffff ;  /* 0xffffffff13157836 */ /* 0x000fe20000000000 */
[----:B------:R-:W-:-:S04]  /*3840*/  ISETP.GT.U32.AND P0, PT, R20, 0xfd, PT ;  /* 0x000000fd1400780c */ /* 0x000fc80003f04070 */
[----:B------:R-:W-:-:S13]  /*3850*/  ISETP.GT.U32.OR P0, PT, R21, 0xfd, P0 ;  /* 0x000000fd1500780c */ /* 0x000fda0000704470 */
[----:B------:R-:W-:Y:S01]  /*3860*/  @!P0 MOV R10, RZ ;  /* 0x000000ff000a8202 */ /* 0x000fe20000000f00 */
[----:B------:R-:W-:Y:S06]  /*3870*/  @!P0 BRA `(.L_x_75) ;  /* 0x00000000005c8947 */ /* 0x000fec0003800000 */
[----:B------:R-:W-:Y:S02]  /*3880*/  FSETP.GTU.FTZ.AND P0, PT, |R3|, +INF , PT ;  /* 0x7f8000000300780b */ /* 0x000fe40003f1c200 */
[----:B------:R-:W-:-:S04]  /*3890*/  FSETP.GTU.FTZ.AND P1, PT, |R0|, +INF , PT ;  /* 0x7f8000000000780b */ /* 0x000fc80003f3c200 */
[----:B------:R-:W-:-:S13]  /*38a0*/  PLOP3.LUT P0, PT, P0, P1, PT, 0xf8, 0x8f ;  /* 0x00000000008f781c */ /* 0x000fda0000703f70 */
[----:B------:R-:W-:Y:S05]  /*38b0*/  @P0 BRA `(.L_x_76) ;  /* 0x00000004004c0947 */ /* 0x000fea0003800000 */
[----:B------:R-:W-:-:S13]  /*38c0*/  LOP3.LUT P0, RZ, R0, 0x7fffffff, R3, 0xc8, !PT ;  /* 0x7fffffff00ff7812 */ /* 0x000fda000780c803 */
[----:B------:R-:W-:Y:S05]  /*38d0*/  @!P0 BRA `(.L_x_77) ;  /* 0x00000004003c8947 */ /* 0x000fea0003800000 */
[C---:B------:R-:W-:Y:S02]  /*38e0*/  FSETP.NEU.FTZ.AND P1, PT, |R3|.reuse, +INF , PT ;  /* 0x7f8000000300780b */ /* 0x040fe40003f3d200 */
[----:B------:R-:W-:Y:S02]  /*38f0*/  FSETP.NEU.FTZ.AND P2, PT, |R0|, +INF , PT ;  /* 0x7f8000000000780b */ /* 0x000fe40003f5d200 */
[----:B------:R-:W-:-:S11]  /*3900*/  FSETP.NEU.FTZ.AND P0, PT, |R3|, +INF , PT ;  /* 0x7f8000000300780b */ /* 0x000fd60003f1d200 */
[----:B------:R-:W-:Y:S05]  /*3910*/  @!P2 BRA !P1, `(.L_x_77) ;  /* 0x00000004002ca947 */ /* 0x000fea0004800000 */
[----:B------:R-:W-:-:S04]  /*3920*/  LOP3.LUT P1, RZ, R3, 0x7fffffff, RZ, 0xc0, !PT ;  /* 0x7fffffff03ff7812 */ /* 0x000fc8000782c0ff */
[----:B------:R-:W-:-:S13]  /*3930*/  PLOP3.LUT P1, PT, P2, P1, PT, 0x2f, 0xf2 ;  /* 0x0000000000f2781c */ /* 0x000fda0001722577 */
[----:B------:R-:W-:Y:S05]  /*3940*/  @P1 BRA `(.L_x_78) ;  /* 0x0000000400181947 */ /* 0x000fea0003800000 */
[----:B------:R-:W-:-:S04]  /*3950*/  LOP3.LUT P1, RZ, R0, 0x7fffffff, RZ, 0xc0, !PT ;  /* 0x7fffffff00ff7812 */ /* 0x000fc8000782c0ff */
[----:B------:R-:W-:-:S13]  /*3960*/  PLOP3.LUT P0, PT, P0, P1, PT, 0x2f, 0xf2 ;  /* 0x0000000000f2781c */ /* 0x000fda0000702577 */
[----:B------:R-:W-:Y:S05]  /*3970*/  @P0 BRA `(.L_x_79) ;  /* 0x0000000400000947 */ /* 0x000fea0003800000 */
[----:B------:R-:W-:Y:S02]  /*3980*/  ISETP.GE.AND P0, PT, R21, RZ, PT ;  /* 0x000000ff1500720c */ /* 0x000fe40003f06270 */
[----:B------:R-:W-:-:S11]  /*3990*/  ISETP.GE.AND P1, PT, R20, RZ, PT ;  /* 0x000000ff1400720c */ /* 0x000fd60003f26270 */
[----:B------:R-:W-:Y:S01]  /*39a0*/  @P0 MOV R10, RZ ;  /* 0x000000ff000a0202 */ /* 0x000fe20000000f00 */
[----:B------:R-:W-:Y:S02]  /*39b0*/  @!P0 IMAD.MOV.U32 R10, RZ, RZ, -0x40 ;  /* 0xffffffc0ff0a8424 */ /* 0x000fe400078e00ff */
[----:B------:R-:W-:Y:S01]  /*39c0*/  @!P0 FFMA R3, R3, 1.84467440737095516160e+19, RZ ;  /* 0x5f80000003038823 */ /* 0x000fe200000000ff */
[----:B------:R-:W-:Y:S02]  /*39d0*/  @!P1 FFMA R0, R0, 1.84467440737095516160e+19, RZ ;  /* 0x5f80000000009823 */ /* 0x000fe400000000ff */
[----:B------:R-:W-:-:S07]  /*39e0*/  @!P1 IADD3 R10, PT, PT, R10, 0x40, RZ ;  /* 0x000000400a0a9810 */ /* 0x000fce0007ffe0ff */
.L_x_75:
[----:B------:R-:W-:Y:S01]  /*39f0*/  LEA R23, R9, 0xc0800000, 0x17 ;  /* 0xc080000009177811 */ /* 0x000fe200078eb8ff */
[----:B------:R-:W-:Y:S01]  /*3a00*/  VIADD R22, R19, 0xffffff81 ;  /* 0xffffff8113167836 */ /* 0x000fe20000000000 */
[----:B------:R-:W-:Y:S02]  /*3a10*/  BSSY.RECONVERGENT B1, `(.L_x_80) ;  /* 0x0000035000017945 */ /* 0x000fe40003800200 */
[----:B------:R-:W-:Y:S01]  /*3a20*/  IADD3 R23, PT, PT, -R23, R0, RZ ;  /* 0x0000000017177210 */ /* 0x000fe20007ffe1ff */
[C---:B------:R-:W-:Y:S01]  /*3a30*/  IMAD R0, R22.reuse, -0x800000, R3 ;  /* 0xff80000016007824 */ /* 0x040fe200078e0203 */
[----:B------:R-:W-:Y:S02]  /*3a40*/  IADD3 R9, PT, PT, R22, 0x7f, -R9 ;  /* 0x0000007f16097810 */ /* 0x000fe40007ffe809 */
[----:B------:R-:W0:Y:S01]  /*3a50*/  MUFU.RCP R20, R23 ;  /* 0x0000001700147308 */ /* 0x000e220000001000 */
[----:B------:R-:W-:Y:S01]  /*3a60*/  FADD.FTZ R21, -R23, -RZ ;  /* 0x800000ff17157221 */ /* 0x000fe20000010100 */
[----:B------:R-:W-:-:S03]  /*3a70*/  IADD3 R9, PT, PT, R9, R10, RZ ;  /* 0x0000000a09097210 */ /* 0x000fc60007ffe0ff */
[----:B0-----:R-:W-:-:S04]  /*3a80*/  FFMA R19, R20, R21, 1 ;  /* 0x3f80000014137423 */ /* 0x001fc80000000015 */
[----:B------:R-:W-:-:S04]  /*3a90*/  FFMA R19, R20, R19, R20 ;  /* 0x0000001314137223 */ /* 0x000fc80000000014 */
[----:B------:R-:W-:-:S04]  /*3aa0*/  FFMA R20, R0, R19, RZ ;  /* 0x0000001300147223 */ /* 0x000fc800000000ff */
[----:B------:R-:W-:-:S04]  /*3ab0*/  FFMA R3, R21, R20, R0 ;  /* 0x0000001415037223 */ /* 0x000fc80000000000 */
[----:B------:R-:W-:-:S04]  /*3ac0*/  FFMA R20, R19, R3, R20 ;  /* 0x0000000313147223 */ /* 0x000fc80000000014 */
[----:B------:R-:W-:-:S04]  /*3ad0*/  FFMA R21, R21, R20, R0 ;  /* 0x0000001415157223 */ /* 0x000fc80000000000 */
[----:B------:R-:W-:-:S05]  /*3ae0*/  FFMA R0, R19, R21, R20 ;  /* 0x0000001513007223 */ /* 0x000fca0000000014 */
[----:B------:R-:W-:-:S04]  /*3af0*/  SHF.R.U32.HI R3, RZ, 0x17, R0 ;  /* 0x00000017ff037819 */ /* 0x000fc80000011600 */
[----:B------:R-:W-:-:S04]  /*3b00*/  LOP3.LUT R10, R3, 0xff, RZ, 0xc0, !PT ;  /* 0x000000ff030a7812 */ /* 0x000fc800078ec0ff */
[----:B------:R-:W-:-:S05]  /*3b10*/  IADD3 R3, PT, PT, R10, R9, RZ ;  /* 0x000000090a037210 */ /* 0x000fca0007ffe0ff */
[----:B------:R-:W-:-:S05]  /*3b20*/  VIADD R10, R3, 0xffffffff ;  /* 0xffffffff030a7836 */ /* 0x000fca0000000000 */
[----:B------:R-:W-:-:S13]  /*3b30*/  ISETP.GE.U32.AND P0, PT, R10, 0xfe, PT ;  /* 0x000000fe0a00780c */ /* 0x000fda0003f06070 */
[----:B------:R-:W-:Y:S05]  /*3b40*/  @!P0 BRA `(.L_x_81) ;  /* 0x0000000000808947 */ /* 0x000fea0003800000 */
[----:B------:R-:W-:-:S13]  /*3b50*/  ISETP.GT.AND P0, PT, R3, 0xfe, PT ;  /* 0x000000fe0300780c */ /* 0x000fda0003f04270 */
[----:B------:R-:W-:Y:S05]  /*3b60*/  @P0 BRA `(.L_x_82) ;  /* 0x00000000006c0947 */ /* 0x000fea0003800000 */
[----:B------:R-:W-:-:S13]  /*3b70*/  ISETP.GE.AND P0, PT, R3, 0x1, PT ;  /* 0x000000010300780c */ /* 0x000fda0003f06270 */
[----:B------:R-:W-:Y:S05]  /*3b80*/  @P0 BRA `(.L_x_83) ;  /* 0x0000000000740947 */ /* 0x000fea0003800000 */
[----:B------:R-:W-:Y:S02]  /*3b90*/  ISETP.GE.AND P0, PT, R3, -0x18, PT ;  /* 0xffffffe80300780c */ /* 0x000fe40003f06270 */
[----:B------:R-:W-:-:S11]  /*3ba0*/  LOP3.LUT R0, R0, 0x80000000, RZ, 0xc0, !PT ;  /* 0x8000000000007812 */ /* 0x000fd600078ec0ff */
[----:B------:R-:W-:Y:S05]  /*3bb0*/  @!P0 BRA `(.L_x_83) ;  /* 0x0000000000688947 */ /* 0x000fea0003800000 */
[CCC-:B------:R-:W-:Y:S01]  /*3bc0*/  FFMA.RZ R9, R19.reuse, R21.reuse, R20.reuse ;  /* 0x0000001513097223 */ /* 0x1c0fe2000000c014 */
[CCC-:B------:R-:W-:Y:S01]  /*3bd0*/  FFMA.RP R10, R19.reuse, R21.reuse, R20.reuse ;  /* 0x00000015130a7223 */ /* 0x1c0fe20000008014 */
[----:B------:R-:W-:Y:S01]  /*3be0*/  FFMA.RM R21, R19, R21, R20 ;  /* 0x0000001513157223 */ /* 0x000fe20000004014 */
[----:B------:R-:W-:Y:S02]  /*3bf0*/  IADD3 R19, PT, PT, R3, 0x20, RZ ;  /* 0x0000002003137810 */ /* 0x000fe40007ffe0ff */
[----:B------:R-:W-:Y:S02]  /*3c00*/  LOP3.LUT R9, R9, 0x7fffff, RZ, 0xc0, !PT ;  /* 0x007fffff09097812 */ /* 0x000fe400078ec0ff */
[----:B------:R-:W-:Y:S02]  /*3c10*/  ISETP.NE.AND P2, PT, R3, RZ, PT ;  /* 0x000000ff0300720c */ /* 0x000fe40003f45270 */
[----:B------:R-:W-:Y:S02]  /*3c20*/  LOP3.LUT R20, R9, 0x800000, RZ, 0xfc, !PT ;  /* 0x0080000009147812 */ /* 0x000fe400078efcff */
[----:B------:R-:W-:-:S02]  /*3c30*/  ISETP.NE.AND P1, PT, R3, RZ, PT ;  /* 0x000000ff0300720c */ /* 0x000fc40003f25270 */
[----:B------:R-:W-:Y:S02]  /*3c40*/  IADD3 R3, PT, PT, -R3, RZ, RZ ;  /* 0x000000ff03037210 */ /* 0x000fe40007ffe1ff */
[----:B------:R-:W-:Y:S02]  /*3c50*/  SHF.L.U32 R19, R20, R19, RZ ;  /* 0x0000001314137219 */ /* 0x000fe400000006ff */
[----:B------:R-:W-:Y:S02]  /*3c60*/  FSETP.NEU.FTZ.AND P0, PT, R10, R21, PT ;  /* 0x000000150a00720b */ /* 0x000fe40003f1d000 */
[----:B------:R-:W-:Y:S02]  /*3c70*/  SEL R3, R3, RZ, P2 ;  /* 0x000000ff03037207 */ /* 0x000fe40001000000 */
[----:B------:R-:W-:Y:S02]  /*3c80*/  ISETP.NE.AND P1, PT, R19, RZ, P1 ;  /* 0x000000ff1300720c */ /* 0x000fe40000f25270 */
[----:B------:R-:W-:-:S02]  /*3c90*/  SHF.R.U32.HI R20, RZ, R3, R20 ;  /* 0x00000003ff147219 */ /* 0x000fc40000011614 */
[----:B------:R-:W-:Y:S02]  /*3ca0*/  PLOP3.LUT P0, PT, P0, P1, PT, 0xf8, 0x8f ;  /* 0x00000000008f781c */ /* 0x000fe40000703f70 */
[----:B------:R-:W-:Y:S02]  /*3cb0*/  SHF.R.U32.HI R9, RZ, 0x1, R20 ;  /* 0x00000001ff097819 */ /* 0x000fe40000011614 */
[----:B------:R-:W-:-:S04]  /*3cc0*/  SEL R10, RZ, 0x1, !P0 ;  /* 0x00000001ff0a7807 */ /* 0x000fc80004000000 */
[----:B------:R-:W-:-:S04]  /*3cd0*/  LOP3.LUT R3, R10, 0x1, R9, 0xf8, !PT ;  /* 0x000000010a037812 */ /* 0x000fc800078ef809 */
[----:B------:R-:W-:-:S05]  /*3ce0*/  LOP3.LUT R20, R3, R20, RZ, 0xc0, !PT ;  /* 0x0000001403147212 */ /* 0x000fca00078ec0ff */
[----:B------:R-:W-:-:S05]  /*3cf0*/  IMAD.IADD R9, R9, 0x1, R20 ;  /* 0x0000000109097824 */ /* 0x000fca00078e0214 */
[----:B------:R-:W-:Y:S01]  /*3d00*/  LOP3.LUT R0, R9, R0, RZ, 0xfc, !PT ;  /* 0x0000000009007212 */ /* 0x000fe200078efcff */
[----:B------:R-:W-:Y:S06]  /*3d10*/  BRA `(.L_x_83) ;  /* 0x0000000000107947 */ /* 0x000fec0003800000 */
.L_x_82:
[----:B------:R-:W-:-:S04]  /*3d20*/  LOP3.LUT R0, R0, 0x80000000, RZ, 0xc0, !PT ;  /* 0x8000000000007812 */ /* 0x000fc800078ec0ff */
[----:B------:R-:W-:Y:S01]  /*3d30*/  LOP3.LUT R0, R0, 0x7f800000, RZ, 0xfc, !PT ;  /* 0x7f80000000007812 */ /* 0x000fe200078efcff */
[----:B------:R-:W-:Y:S06]  /*3d40*/  BRA `(.L_x_83) ;  /* 0x0000000000047947 */ /* 0x000fec0003800000 */
.L_x_81:
[----:B------:R-:W-:-:S07]  /*3d50*/  LEA R0, R9, R0, 0x17 ;  /* 0x0000000009007211 */ /* 0x000fce00078eb8ff */
.L_x_83:
[----:B------:R-:W-:Y:S05]  /*3d60*/  BSYNC.RECONVERGENT B1 ;  /* 0x0000000000017941 */ /* 0x000fea0003800200 */
.L_x_80:
[----:B------:R-:W-:Y:S05]  /*3d70*/  BRA `(.L_x_84) ;  /* 0x0000000000207947 */ /* 0x000fea0003800000 */
.L_x_79:
[----:B------:R-:W-:-:S04]  /*3d80*/  LOP3.LUT R0, R0, 0x80000000, R3, 0x48, !PT ;  /* 0x8000000000007812 */ /* 0x000fc800078e4803 */
[----:B------:R-:W-:Y:S01]  /*3d90*/  LOP3.LUT R0, R0, 0x7f800000, RZ, 0xfc, !PT ;  /* 0x7f80000000007812 */ /* 0x000fe200078efcff */
[----:B------:R-:W-:Y:S06]  /*3da0*/  BRA `(.L_x_84) ;  /* 0x0000000000147947 */ /* 0x000fec0003800000 */
.L_x_78:
[----:B------:R-:W-:Y:S01]  /*3db0*/  LOP3.LUT R0, R0, 0x80000000, R3, 0x48, !PT ;  /* 0x8000000000007812 */ /* 0x000fe200078e4803 */
[----:B------:R-:W-:Y:S06]  /*3dc0*/  BRA `(.L_x_84) ;  /* 0x00000000000c7947 */ /* 0x000fec0003800000 */
.L_x_77:
[----:B------:R-:W0:Y:S01]  /*3dd0*/  MUFU.RSQ R0, -QNAN ;  /* 0xffc0000000007908 */ /* 0x000e220000001400 */
[----:B------:R-:W-:Y:S05]  /*3de0*/  BRA `(.L_x_84) ;  /* 0x0000000000047947 */ /* 0x000fea0003800000 */
.L_x_76:
[----:B------:R-:W-:-:S07]  /*3df0*/  FADD.FTZ R0, R3, R0 ;  /* 0x0000000003007221 */ /* 0x000fce0000010000 */
.L_x_84:
[----:B------:R-:W-:Y:S05]  /*3e00*/  BSYNC.RECONVERGENT B0 ;  /* 0x0000000000007941 */ /* 0x000fea0003800200 */
.L_x_74:
[----:B------:R-:W-:-:S04]  /*3e10*/  HFMA2 R9, -RZ, RZ, 0, 0 ;  /* 0x00000000ff097431 */ /* 0x000fc800000001ff */
[----:B0-----:R-:W-:Y:S05]  /*3e20*/  RET.REL.NODEC R8 `(_Z14PolygoniseCubeP8TRIANGLEP8GRIDCELLii) ;  /* 0xffffffc008747950 */ /* 0x001fea0003c3ffff */
.L_x_85:
[----:B------:R-:W-:-:S00]  /*3e30*/  BRA `(.L_x_85) ;  /* 0xfffffffc00fc7947 */ /* 0x000fc0000383ffff */
[----:B------:R-:W-:-:S00]  /*3e40*/  NOP ;  /* 0x0000000000007918 */ /* 0x000fc00000000000 */
        /* <DEDUP_REMOVED lines=11> */
.L_x_87:


//--------------------- .text._Z13matrixAditionP3XYZS0_i --------------------------
	.section	.text._Z13matrixAditionP3XYZS0_i,"ax",@progbits
	.align	128
        .global         _Z13matrixAditionP3XYZS0_i
        .type           _Z13matrixAditionP3XYZS0_i,@function
        .size           _Z13matrixAditionP3XYZS0_i,(.L_x_89 - _Z13matrixAditionP3XYZS0_i)
        .other          _Z13matrixAditionP3XYZS0_i,@"STO_CUDA_ENTRY STV_DEFAULT"
_Z13matrixAditionP3XYZS0_i:
.text._Z13matrixAditionP3XYZS0_i:
[----:B------:R-:W-:Y:S01]  /*0000*/  LDC R1, c[0x0][0x37c] ;  /* 0x0000df00ff017b82 */ /* 0x000fe20000000800 */
[----:B------:R-:W0:Y:S01]  /*0010*/  S2R R7, SR_TID.X ;  /* 0x0000000000077919 */ /* 0x000e220000002100 */
[----:B------:R-:W0:Y:S01]  /*0020*/  LDCU UR4, c[0x0][0x360] ;  /* 0x00006c00ff0477ac */ /* 0x000e220008000800 */
[----:B------:R-:W0:Y:S01]  /*0030*/  S2R R0, SR_CTAID.X ;  /* 0x0000000000007919 */ /* 0x000e220000002500 */
[----:B------:R-:W1:Y:S01]  /*0040*/  LDCU UR5, c[0x0][0x390] ;  /* 0x00007200ff0577ac */ /* 0x000e620008000800 */
[----:B0-----:R-:W-:-:S05]  /*0050*/  IMAD R7, R0, UR4, R7 ;  /* 0x0000000400077c24 */ /* 0x001fca000f8e0207 */
[----:B-1----:R-:W-:-:S13]  /*0060*/  ISETP.GE.AND P0, PT, R7, UR5, PT ;  /* 0x0000000507007c0c */ /* 0x002fda000bf06270 */
[----:B------:R-:W-:Y:S05]  /*0070*/  @P0 EXIT ;  /* 0x000000000000094d */ /* 0x000fea0003800000 */
[----:B------:R-:W0:Y:S01]  /*0080*/  LDC.64 R2, c[0x0][0x388] ;  /* 0x0000e200ff027b82 */ /* 0x000e220000000a00 */
[----:B------:R-:W1:Y:S07]  /*0090*/  LDCU.64 UR4, c[0x0][0x358] ;  /* 0x00006b00ff0477ac */ /* 0x000e6e0008000a00 */
[----:B------:R-:W2:Y:S01]  /*00a0*/  LDC.64 R4, c[0x0][0x380] ;  /* 0x0000e000ff047b82 */ /* 0x000ea20000000a00 */
[----:B0-----:R-:W-:-:S05]  /*00b0*/  IMAD.WIDE R2, R7, 0xc, R2 ;  /* 0x0000000c07027825 */ /* 0x001fca00078e0202 */
[----:B-1----:R-:W3:Y:S01]  /*00c0*/  LDG.E R0, desc[UR4][R2.64] ;  /* 0x0000000402007981 */ /* 0x002ee2000c1e1900 */
[----:B--2---:R-:W-:-:S04]  /*00d0*/  IMAD.WIDE R4, R7, 0xc, R4 ;  /* 0x0000000c07047825 */ /* 0x004fc800078e0204 */
[----:B---3--:R-:W-:-:S05]  /*00e0*/  FADD R7, R0, 2 ;  /* 0x4000000000077421 */ /* 0x008fca0000000000 */
[----:B------:R-:W-:Y:S04]  /*00f0*/  STG.E desc[UR4][R4.64], R7 ;  /* 0x0000000704007986 */ /* 0x000fe8000c101904 */
[----:B------:R-:W2:Y:S02]  /*0100*/  LDG.E R0, desc[UR4][R2.64+0x4] ;  /* 0x0000040402007981 */ /* 0x000ea4000c1e1900 */
[----:B--2---:R-:W-:-:S05]  /*0110*/  FADD R9, R0, 3 ;  /* 0x4040000000097421 */ /* 0x004fca0000000000 */
[----:B------:R-:W-:Y:S04]  /*0120*/  STG.E desc[UR4][R4.64+0x4], R9 ;  /* 0x0000040904007986 */ /* 0x000fe8000c101904 */
[----:B------:R-:W2:Y:S02]  /*0130*/  LDG.E R0, desc[UR4][R2.64+0x8] ;  /* 0x0000080402007981 */ /* 0x000ea4000c1e1900 */
[----:B--2---:R-:W-:-:S05]  /*0140*/  FADD R11, RZ, R0 ;  /* 0x00000000ff0b7221 */ /* 0x004fca0000000000 */
[----:B------:R-:W-:Y:S01]  /*0150*/  STG.E desc[UR4][R4.64+0x8], R11 ;  /* 0x0000080b04007986 */ /* 0x000fe2000c101904 */
[----:B------:R-:W-:Y:S05]  /*0160*/  EXIT ;  /* 0x000000000000794d */ /* 0x000fea0003800000 */
.L_x_86:
        /* <DEDUP_REMOVED lines=9> */
.L_x_89:


//--------------------- .nv.shared.reserved.0     --------------------------
	.section	.nv.shared.reserved.0,"aw",@nobits
	.weak		__nv_reservedSMEM_offset_0_alias
	.size		__nv_reservedSMEM_offset_0_alias, 0, 64
	.other		__nv_reservedSMEM_offset_0_alias,@"STO_CUDA_RESERVED_SHARED STV_DEFAULT"
__nv_reservedSMEM_offset_0_alias:
	.zero		0
	.zero		64


//--------------------- .nv.constant0._Z14PolygoniseCubeP8TRIANGLEP8GRIDCELLii --------------------------
	.section	.nv.constant0._Z14PolygoniseCubeP8TRIANGLEP8GRIDCELLii,"a",@progbits
	.sectionflags	@""
	.align	4
.nv.constant0._Z14PolygoniseCubeP8TRIANGLEP8GRIDCELLii:
	.zero		920


//--------------------- .nv.constant0._Z13matrixAditionP3XYZS0_i --------------------------
	.section	.nv.constant0._Z13matrixAditionP3XYZS0_i,"a",@progbits
	.sectionflags	@""
	.align	4
.nv.constant0._Z13matrixAditionP3XYZS0_i:
	.zero		916


//--------------------- SYMBOLS --------------------------

	.type		.nv.reservedSmem.offset0,@object
	.size		.nv.reservedSmem.offset0,0x4
